// auto-generated by cutlass_sweep.conv — config: {"arch": "sm_100", "cluster_m": 1, "cluster_n": 1, "conv_kind": "dgrad", "dtype": "fp16", "ndim": 3, "tile_k": 64, "tile_m": 128, "tile_n": 128}
#include "cutlass/cutlass.h"
#include "cute/tensor.hpp"
#include "cutlass/kernel_hardware_info.hpp"
#include "cutlass/conv/convolution.h"
#include "cutlass/conv/dispatch_policy.hpp"
#include "cutlass/conv/collective/collective_builder.hpp"
#include "cutlass/conv/kernel/conv_universal.hpp"
#include "cutlass/conv/device/conv_universal_adapter.hpp"
#include "cutlass/epilogue/collective/collective_builder.hpp"

using namespace cute;
using Elem = cutlass::half_t;
using Acc  = float;
using LayoutAB = cutlass::layout::TensorNDHWC;
using LayoutC  = cutlass::layout::TensorNDHWC;
constexpr auto ConvOp = cutlass::conv::Operator::kDgrad;
using TileShape    = Shape<_128, _128, Shape<_64>>;
using ClusterShape = Shape<_1, _1, _1>;

using CollectiveEpilogue = typename cutlass::epilogue::collective::CollectiveBuilder<
    cutlass::arch::Sm100, cutlass::arch::OpClassTensorOp,
    TileShape, ClusterShape,
    cutlass::epilogue::collective::EpilogueTileAuto,
    Acc, Acc,
    Elem, LayoutC, 128 / cutlass::sizeof_bits<Elem>::value,
    Elem, LayoutC, 128 / cutlass::sizeof_bits<Elem>::value,
    cutlass::epilogue::collective::EpilogueScheduleAuto
  >::CollectiveOp;

using CollectiveMainloop = typename cutlass::conv::collective::CollectiveBuilder<
    cutlass::arch::Sm100, cutlass::arch::OpClassTensorOp, ConvOp,
    Elem, LayoutAB, 128 / cutlass::sizeof_bits<Elem>::value,
    Elem, LayoutAB, 128 / cutlass::sizeof_bits<Elem>::value,
    Acc,
    TileShape, ClusterShape,
    cutlass::conv::collective::StageCountAutoCarveout<
        static_cast<int>(sizeof(typename CollectiveEpilogue::SharedStorage))>,
    cutlass::conv::collective::KernelScheduleAuto
  >::CollectiveOp;

using ProblemShape = cutlass::conv::ConvProblemShape<
    ConvOp, CollectiveMainloop::DispatchPolicy::NumSpatialDimensions>;
using ConvKernel = cutlass::conv::kernel::ConvUniversal<
    ProblemShape, CollectiveMainloop, CollectiveEpilogue>;
using Conv = cutlass::conv::device::ConvUniversalAdapter<ConvKernel>;

auto* _anchor = &cutlass::device_kernel<ConvKernel>;


// ===== COMPILED SASS (sm_100a) =====

	.target	sm_100a

	.elftype	@"ET_EXEC"


//--------------------- .note.nv.tkinfo           --------------------------
	.section	.note.nv.tkinfo,"",@"SHT_NOTE"
	.sectionflags	@"SHF_NOTE_NV_TKINFO"
	.tkinfo
        /*0018*/ 	.word	0x00000002
        /*0030*/ 	.string	""
        /*0030*/ 	.string	"ptxas"
        /*0030*/ 	.string	"Cuda compilation tools, release 13.0, V13.0.88"
        /*0030*/ 	.string	"Build cuda_13.0.r13.0/compiler.36424714_0"
        /*0030*/ 	.string	"-arch sm_100a -m 64 "



//--------------------- .note.nv.cuinfo           --------------------------
	.section	.note.nv.cuinfo,"",@"SHT_NOTE"
	.sectionflags	@"SHF_NOTE_NV_CUINFO"
        /*0018*/ 	.short	0x0002
        /*001a*/ 	.short	0x0064
        /*001c*/ 	.short	0x0082
	.zero		2


//--------------------- .nv.info                  --------------------------
	.section	.nv.info,"",@"SHT_CUDA_INFO"
	.align	4


	//----- nvinfo : EIATTR_REGCOUNT
	.align		4
        /*0000*/ 	.byte	0x04, 0x2f
        /*0002*/ 	.short	(.L_19 - .L_18)
	.align		4
.L_18:
        /*0004*/ 	.word	index@(_ZN7cutlass13device_kernelINS_4conv6kernel13ConvUniversalINS1_16ConvProblemShapeILNS1_8OperatorE1ELi3EEENS1_10collective14CollectiveConvINS1_47MainloopSm100TmaUmmaWarpSpecializedImplicitGemmILS5_1ELi6ELi3ELi1ELi2EN4cute5tupleIJNSA_1CILi1EEESD_SD_EEEEENSB_IJNSC_ILi128EEESG_NSB_IJNSC_ILi64EEEEEEEEENS_6half_tESK_NSA_8TiledMMAINSA_8MMA_AtomIJNSA_20SM100_MMA_F16BF16_SSISK_SK_fLi128ELi128ELNSA_4UMMA5MajorE0ELSP_1ELNSO_7ScaleInE0ELSQ_0EEEEEENSA_6LayoutISE_NSB_IJNSC_ILi0EEESU_SU_EEEEENSB_IJNSA_10UnderscoreESX_SX_EEEEENS7_6detail27Sm100ImplicitGemmTileTraitsINSA_20SM90_TMA_LOAD_IM2COLENSA_14ComposedLayoutINSA_7SwizzleILi3ELi4ELi3EEENSA_18smem_ptr_flag_bitsILi16EEENST_INSB_IJNSC_ILi8EEESH_EEENSB_IJSH_SD_EEEEEEEvEENS11_INSA_13SM90_TMA_LOADENS13_IS15_S17_NST_INSB_IJSH_S18_EEENSB_IJSD_SH_EEEEEEEvEEEENS_8epilogue10collective18CollectiveEpilogueINS1L_23Sm100TmaWarpSpecializedILi4ELi2ELi32ELb1ELb0EEEJSJ_NSB_IJNST_ISG_SD_EENST_INSC_ILi32EEESD_EEEEESK_NSB_IJNSB_IJllllEEESD_SU_EEESK_S1V_NS1L_6fusion15FusionCallbacksIS1P_NS1W_17LinearCombinationISK_fSK_fLNS_15FloatRoundStyleE2EEESJ_S1T_JEEENSA_5SM1004TMEM4LOAD26SM100_TMEM_LOAD_32dp32b32xES12_NS13_INS14_ILi2ELi4ELi3EEES17_NST_INSB_IJS18_S1R_EEENSB_IJS1R_SD_EEEEEEENSA_39AutoVectorizingCopyWithAssumedAlignmentILi128EEENSA_21SM90_TMA_STORE_IM2COLES2A_S2C_S2C_EEEvvEEEEvNT_6ParamsE)
        /*0008*/ 	.word	0x0000006a


	//----- nvinfo : EIATTR_FRAME_SIZE
	.align		4
.L_19:
        /*000c*/ 	.byte	0x04, 0x11
        /*000e*/ 	.short	(.L_21 - .L_20)
	.align		4
.L_20:
        /*0010*/ 	.word	index@($__internal_2_$__cuda_sm10x_tcgen05_guardrail_trap_unallocated_columns_being_dealloced)
        /*0014*/ 	.word	0x00000008


	//----- nvinfo : EIATTR_FRAME_SIZE
	.align		4
.L_21:
        /*0018*/ 	.byte	0x04, 0x11
        /*001a*/ 	.short	(.L_23 - .L_22)
	.align		4
.L_22:
        /*001c*/ 	.word	index@($__internal_1_$__cuda_sm10x_tcgen05_guardrail_trap_phase_invalid_during_alloc)
        /*0020*/ 	.word	0x00000008


	//----- nvinfo : EIATTR_FRAME_SIZE
	.align		4
.L_23:
        /*0024*/ 	.byte	0x04, 0x11
        /*0026*/ 	.short	(.L_25 - .L_24)
	.align		4
.L_24:
        /*0028*/ 	.word	index@($__internal_0_$__cuda_sm10x_tcgen05_guardrail_trap_col_being_dealloced_not_returned_by_alloc)
        /*002c*/ 	.word	0x00000008


	//----- nvinfo : EIATTR_FRAME_SIZE
	.align		4
.L_25:
        /*0030*/ 	.byte	0x04, 0x11
        /*0032*/ 	.short	(.L_27 - .L_26)
	.align		4
.L_26:
        /*0034*/ 	.word	index@(_ZN7cutlass13device_kernelINS_4conv6kernel13ConvUniversalINS1_16ConvProblemShapeILNS1_8OperatorE1ELi3EEENS1_10collective14CollectiveConvINS1_47MainloopSm100TmaUmmaWarpSpecializedImplicitGemmILS5_1ELi6ELi3ELi1ELi2EN4cute5tupleIJNSA_1CILi1EEESD_SD_EEEEENSB_IJNSC_ILi128EEESG_NSB_IJNSC_ILi64EEEEEEEEENS_6half_tESK_NSA_8TiledMMAINSA_8MMA_AtomIJNSA_20SM100_MMA_F16BF16_SSISK_SK_fLi128ELi128ELNSA_4UMMA5MajorE0ELSP_1ELNSO_7ScaleInE0ELSQ_0EEEEEENSA_6LayoutISE_NSB_IJNSC_ILi0EEESU_SU_EEEEENSB_IJNSA_10UnderscoreESX_SX_EEEEENS7_6detail27Sm100ImplicitGemmTileTraitsINSA_20SM90_TMA_LOAD_IM2COLENSA_14ComposedLayoutINSA_7SwizzleILi3ELi4ELi3EEENSA_18smem_ptr_flag_bitsILi16EEENST_INSB_IJNSC_ILi8EEESH_EEENSB_IJSH_SD_EEEEEEEvEENS11_INSA_13SM90_TMA_LOADENS13_IS15_S17_NST_INSB_IJSH_S18_EEENSB_IJSD_SH_EEEEEEEvEEEENS_8epilogue10collective18CollectiveEpilogueINS1L_23Sm100TmaWarpSpecializedILi4ELi2ELi32ELb1ELb0EEEJSJ_NSB_IJNST_ISG_SD_EENST_INSC_ILi32EEESD_EEEEESK_NSB_IJNSB_IJllllEEESD_SU_EEESK_S1V_NS1L_6fusion15FusionCallbacksIS1P_NS1W_17LinearCombinationISK_fSK_fLNS_15FloatRoundStyleE2EEESJ_S1T_JEEENSA_5SM1004TMEM4LOAD26SM100_TMEM_LOAD_32dp32b32xES12_NS13_INS14_ILi2ELi4ELi3EEES17_NST_INSB_IJS18_S1R_EEENSB_IJS1R_SD_EEEEEEENSA_39AutoVectorizingCopyWithAssumedAlignmentILi128EEENSA_21SM90_TMA_STORE_IM2COLES2A_S2C_S2C_EEEvvEEEEvNT_6ParamsE)
        /*0038*/ 	.word	0x00000008


	//----- nvinfo : EIATTR_MIN_STACK_SIZE
	.align		4
.L_27:
        /*003c*/ 	.byte	0x04, 0x12
        /*003e*/ 	.short	(.L_29 - .L_28)
	.align		4
.L_28:
        /*0040*/ 	.word	index@(_ZN7cutlass13device_kernelINS_4conv6kernel13ConvUniversalINS1_16ConvProblemShapeILNS1_8OperatorE1ELi3EEENS1_10collective14CollectiveConvINS1_47MainloopSm100TmaUmmaWarpSpecializedImplicitGemmILS5_1ELi6ELi3ELi1ELi2EN4cute5tupleIJNSA_1CILi1EEESD_SD_EEEEENSB_IJNSC_ILi128EEESG_NSB_IJNSC_ILi64EEEEEEEEENS_6half_tESK_NSA_8TiledMMAINSA_8MMA_AtomIJNSA_20SM100_MMA_F16BF16_SSISK_SK_fLi128ELi128ELNSA_4UMMA5MajorE0ELSP_1ELNSO_7ScaleInE0ELSQ_0EEEEEENSA_6LayoutISE_NSB_IJNSC_ILi0EEESU_SU_EEEEENSB_IJNSA_10UnderscoreESX_SX_EEEEENS7_6detail27Sm100ImplicitGemmTileTraitsINSA_20SM90_TMA_LOAD_IM2COLENSA_14ComposedLayoutINSA_7SwizzleILi3ELi4ELi3EEENSA_18smem_ptr_flag_bitsILi16EEENST_INSB_IJNSC_ILi8EEESH_EEENSB_IJSH_SD_EEEEEEEvEENS11_INSA_13SM90_TMA_LOADENS13_IS15_S17_NST_INSB_IJSH_S18_EEENSB_IJSD_SH_EEEEEEEvEEEENS_8epilogue10collective18CollectiveEpilogueINS1L_23Sm100TmaWarpSpecializedILi4ELi2ELi32ELb1ELb0EEEJSJ_NSB_IJNST_ISG_SD_EENST_INSC_ILi32EEESD_EEEEESK_NSB_IJNSB_IJllllEEESD_SU_EEESK_S1V_NS1L_6fusion15FusionCallbacksIS1P_NS1W_17LinearCombinationISK_fSK_fLNS_15FloatRoundStyleE2EEESJ_S1T_JEEENSA_5SM1004TMEM4LOAD26SM100_TMEM_LOAD_32dp32b32xES12_NS13_INS14_ILi2ELi4ELi3EEES17_NST_INSB_IJS18_S1R_EEENSB_IJS1R_SD_EEEEEEENSA_39AutoVectorizingCopyWithAssumedAlignmentILi128EEENSA_21SM90_TMA_STORE_IM2COLES2A_S2C_S2C_EEEvvEEEEvNT_6ParamsE)
        /*0044*/ 	.word	0x00000008
.L_29:


//--------------------- .nv.compat                --------------------------
	.section	.nv.compat,"",@"SHT_CUDA_COMPAT_INFO"
	.align	4
        /*0000*/ 	.byte	0x02, 0x09, 0x01, 0x00, 0x02, 0x02, 0x02, 0x00, 0x02, 0x05, 0x05, 0x00, 0x03, 0x07, 0x01, 0x01
        /*0010*/ 	.byte	0x02, 0x03, 0x01, 0x00, 0x02, 0x06, 0x01, 0x00, 0x04, 0x0b, 0x08, 0x00, 0x09, 0x00, 0x00, 0x00
        /*0020*/ 	.byte	0x00, 0x00, 0x00, 0x00


//--------------------- .nv.info._ZN7cutlass13device_kernelINS_4conv6kernel13ConvUniversalINS1_16ConvProblemShapeILNS1_8OperatorE1ELi3EEENS1_10collective14CollectiveConvINS1_47MainloopSm100TmaUmmaWarpSpecializedImplicitGemmILS5_1ELi6ELi3ELi1ELi2EN4cute5tupleIJNSA_1CILi1EEESD_SD_EEEEENSB_IJNSC_ILi128EEESG_NSB_IJNSC_ILi64EEEEEEEEENS_6half_tESK_NSA_8TiledMMAINSA_8MMA_AtomIJNSA_20SM100_MMA_F16BF16_SSISK_SK_fLi128ELi128ELNSA_4UMMA5MajorE0ELSP_1ELNSO_7ScaleInE0ELSQ_0EEEEEENSA_6LayoutISE_NSB_IJNSC_ILi0EEESU_SU_EEEEENSB_IJNSA_10UnderscoreESX_SX_EEEEENS7_6detail27Sm100ImplicitGemmTileTraitsINSA_20SM90_TMA_LOAD_IM2COLENSA_14ComposedLayoutINSA_7SwizzleILi3ELi4ELi3EEENSA_18smem_ptr_flag_bitsILi16EEENST_INSB_IJNSC_ILi8EEESH_EEENSB_IJSH_SD_EEEEEEEvEENS11_INSA_13SM90_TMA_LOADENS13_IS15_S17_NST_INSB_IJSH_S18_EEENSB_IJSD_SH_EEEEEEEvEEEENS_8epilogue10collective18CollectiveEpilogueINS1L_23Sm100TmaWarpSpecializedILi4ELi2ELi32ELb1ELb0EEEJSJ_NSB_IJNST_ISG_SD_EENST_INSC_ILi32EEESD_EEEEESK_NSB_IJNSB_IJllllEEESD_SU_EEESK_S1V_NS1L_6fusion15FusionCallbacksIS1P_NS1W_17LinearCombinationISK_fSK_fLNS_15FloatRoundStyleE2EEESJ_S1T_JEEENSA_5SM1004TMEM4LOAD26SM100_TMEM_LOAD_32dp32b32xES12_NS13_INS14_ILi2ELi4ELi3EEES17_NST_INSB_IJS18_S1R_EEENSB_IJS1R_SD_EEEEEEENSA_39AutoVectorizingCopyWithAssumedAlignmentILi128EEENSA_21SM90_TMA_STORE_IM2COLES2A_S2C_S2C_EEEvvEEEEvNT_6ParamsE --------------------------
	.section	.nv.info._ZN7cutlass13device_kernelINS_4conv6kernel13ConvUniversalINS1_16ConvProblemShapeILNS1_8OperatorE1ELi3EEENS1_10collective14CollectiveConvINS1_47MainloopSm100TmaUmmaWarpSpecializedImplicitGemmILS5_1ELi6ELi3ELi1ELi2EN4cute5tupleIJNSA_1CILi1EEESD_SD_EEEEENSB_IJNSC_ILi128EEESG_NSB_IJNSC_ILi64EEEEEEEEENS_6half_tESK_NSA_8TiledMMAINSA_8MMA_AtomIJNSA_20SM100_MMA_F16BF16_SSISK_SK_fLi128ELi128ELNSA_4UMMA5MajorE0ELSP_1ELNSO_7ScaleInE0ELSQ_0EEEEEENSA_6LayoutISE_NSB_IJNSC_ILi0EEESU_SU_EEEEENSB_IJNSA_10UnderscoreESX_SX_EEEEENS7_6detail27Sm100ImplicitGemmTileTraitsINSA_20SM90_TMA_LOAD_IM2COLENSA_14ComposedLayoutINSA_7SwizzleILi3ELi4ELi3EEENSA_18smem_ptr_flag_bitsILi16EEENST_INSB_IJNSC_ILi8EEESH_EEENSB_IJSH_SD_EEEEEEEvEENS11_INSA_13SM90_TMA_LOADENS13_IS15_S17_NST_INSB_IJSH_S18_EEENSB_IJSD_SH_EEEEEEEvEEEENS_8epilogue10collective18CollectiveEpilogueINS1L_23Sm100TmaWarpSpecializedILi4ELi2ELi32ELb1ELb0EEEJSJ_NSB_IJNST_ISG_SD_EENST_INSC_ILi32EEESD_EEEEESK_NSB_IJNSB_IJllllEEESD_SU_EEESK_S1V_NS1L_6fusion15FusionCallbacksIS1P_NS1W_17LinearCombinationISK_fSK_fLNS_15FloatRoundStyleE2EEESJ_S1T_JEEENSA_5SM1004TMEM4LOAD26SM100_TMEM_LOAD_32dp32b32xES12_NS13_INS14_ILi2ELi4ELi3EEES17_NST_INSB_IJS18_S1R_EEENSB_IJS1R_SD_EEEEEEENSA_39AutoVectorizingCopyWithAssumedAlignmentILi128EEENSA_21SM90_TMA_STORE_IM2COLES2A_S2C_S2C_EEEvvEEEEvNT_6ParamsE,"",@"SHT_CUDA_INFO"
	.sectionflags	@""
	.align	4


	//----- nvinfo : EIATTR_CUDA_API_VERSION
	.align		4
        /*0000*/ 	.byte	0x04, 0x37
        /*0002*/ 	.short	(.L_31 - .L_30)
.L_30:
        /*0004*/ 	.word	0x00000082


	//----- nvinfo : EIATTR_KPARAM_INFO
	.align		4
.L_31:
        /*0008*/ 	.byte	0x04, 0x17
        /*000a*/ 	.short	(.L_33 - .L_32)
.L_32:
        /*000c*/ 	.word	0x00000000
        /*0010*/ 	.short	0x0000
        /*0012*/ 	.short	0x0000
        /*0014*/ 	.byte	0x00, 0xf0, 0x01, 0x24


	//----- nvinfo : EIATTR_AT_ENTRY_FRAGMENTS
	.align		4
.L_33:
        /*0018*/ 	.byte	0x04, 0x4f
        /*001a*/ 	.short	(.L_35 - .L_34)


	//   ....[0]....
.L_34:
        /*001c*/ 	.word	0x00000006


	//----- nvinfo : EIATTR_RESERVED_SMEM_USED
	.align		4
.L_35:
        /*0020*/ 	.byte	0x01, 0x41
	.zero		2


	//----- nvinfo : EIATTR_SPARSE_MMA_MASK
	.align		4
        /*0024*/ 	.byte	0x03, 0x50
        /*0026*/ 	.short	0x0000


	//----- nvinfo : EIATTR_TCGEN05_1CTA_USED
	.align		4
        /*0028*/ 	.byte	0x01, 0x51
	.zero		2


	//----- nvinfo : EIATTR_MAXREG_COUNT
	.align		4
        /*002c*/ 	.byte	0x03, 0x1b
        /*002e*/ 	.short	0x00ff


	//----- nvinfo : EIATTR_NUM_BARRIERS
	.align		4
        /*0030*/ 	.byte	0x02, 0x4c
        /*0032*/ 	.byte	0x07
	.zero		1


	//----- nvinfo : EIATTR_EXTERNS
	.align		4
        /*0034*/ 	.byte	0x04, 0x0f
        /*0036*/ 	.short	(.L_37 - .L_36)


	//   ....[0]....
	.align		4
.L_36:
        /*0038*/ 	.word	index@(__assertfail)


	//----- nvinfo : EIATTR_MERCURY_ISA_VERSION
	.align		4
.L_37:
        /*003c*/ 	.byte	0x03, 0x5f
        /*003e*/ 	.short	0x0101


	//----- nvinfo : EIATTR_INT_WARP_WIDE_INSTR_OFFSETS
	.align		4
        /*0040*/ 	.byte	0x04, 0x31
        /*0042*/ 	.short	(.L_39 - .L_38)


	//   ....[0]....
.L_38:
        /*0044*/ 	.word	0x00003e40


	//   ....[1]....
        /*0048*/ 	.word	0x00003e60


	//   ....[2]....
        /*004c*/ 	.word	0x00003e90


	//   ....[3]....
        /*0050*/ 	.word	0x00004c20


	//   ....[4]....
        /*0054*/ 	.word	0x00004c90


	//   ....[5]....
        /*0058*/ 	.word	0x00004da0


	//   ....[6]....
        /*005c*/ 	.word	0x00004e20


	//   ....[7]....
        /*0060*/ 	.word	0x00004f20


	//   ....[8]....
        /*0064*/ 	.word	0x00004fc0


	//   ....[9]....
        /*0068*/ 	.word	0x000050b0


	//   ....[10]....
        /*006c*/ 	.word	0x000051b0


	//----- nvinfo : EIATTR_COOP_GROUP_MASK_REGIDS
	.align		4
.L_39:
        /*0070*/ 	.byte	0x04, 0x29
        /*0072*/ 	.short	(.L_41 - .L_40)


	//   ....[0]....
.L_40:
        /*0074*/ 	.word	0xffffffff


	//   ....[1]....
        /*0078*/ 	.word	0xffffffff


	//   ....[2]....
        /*007c*/ 	.word	0xffffffff


	//   ....[3]....
        /*0080*/ 	.word	0xffffffff


	//   ....[4]....
        /*0084*/ 	.word	0xffffffff


	//   ....[5]....
        /*0088*/ 	.word	0xffffffff


	//   ....[6]....
        /*008c*/ 	.word	0xffffffff


	//   ....[7]....
        /*0090*/ 	.word	0xffffffff


	//   ....[8]....
        /*0094*/ 	.word	0xffffffff


	//   ....[9]....
        /*0098*/ 	.word	0xffffffff


	//   ....[10]....
        /*009c*/ 	.word	0xffffffff


	//   ....[11]....
        /*00a0*/ 	.word	0xffffffff


	//----- nvinfo : EIATTR_COOP_GROUP_INSTR_OFFSETS
	.align		4
.L_41:
        /*00a4*/ 	.byte	0x04, 0x28
        /*00a6*/ 	.short	(.L_43 - .L_42)


	//   ....[0]....
.L_42:
        /*00a8*/ 	.word	0x00000090


	//   ....[1]....
        /*00ac*/ 	.word	0x00000500


	//   ....[2]....
        /*00b0*/ 	.word	0x000006b0


	//   ....[3]....
        /*00b4*/ 	.word	0x00000850


	//   ....[4]....
        /*00b8*/ 	.word	0x00000950


	//   ....[5]....
        /*00bc*/ 	.word	0x00000aa0


	//   ....[6]....
        /*00c0*/ 	.word	0x000023e0


	//   ....[7]....
        /*00c4*/ 	.word	0x00003180


	//   ....[8]....
        /*00c8*/ 	.word	0x00003390


	//   ....[9]....
        /*00cc*/ 	.word	0x000033c0


	//   ....[10]....
        /*00d0*/ 	.word	0x00003d20


	//   ....[11]....
        /*00d4*/ 	.word	0x00003f60


	//----- nvinfo : EIATTR_VRC_CTA_INIT_COUNT
	.align		4
.L_43:
        /*00d8*/ 	.byte	0x02, 0x4a
        /*00da*/ 	.byte	0x80
	.zero		1


	//----- nvinfo : EIATTR_SYSCALL_OFFSETS
	.align		4
        /*00dc*/ 	.byte	0x04, 0x46
        /*00de*/ 	.short	(.L_45 - .L_44)


	//   ....[0]....
.L_44:
        /*00e0*/ 	.word	0x00005dc0


	//   ....[1]....
        /*00e4*/ 	.word	0x00005eb0


	//   ....[2]....
        /*00e8*/ 	.word	0x00006880


	//   ....[3]....
        /*00ec*/ 	.word	0x00007530


	//   ....[4]....
        /*00f0*/ 	.word	0x000081b0


	//   ....[5]....
        /*00f4*/ 	.word	0x00008e20


	//----- nvinfo : EIATTR_MBARRIER_INSTR_OFFSETS
	.align		4
.L_45:
        /*00f8*/ 	.byte	0x04, 0x39
        /*00fa*/ 	.short	(.L_47 - .L_46)


	//   ....[0]....
.L_46:
        /*00fc*/ 	.word	0x000005e0
        /*0100*/ 	.word	0x000000ff
        /*0104*/ 	.word	0x00000000
        /*0108*/ 	.short	0x0100
        /*010a*/ 	.byte	0x04
	.zero		1


	//   ....[1]....
        /*010c*/ 	.word	0x000005f0
        /*0110*/ 	.word	0x000000ff
        /*0114*/ 	.word	0x00000030
        /*0118*/ 	.short	0x0100
        /*011a*/ 	.byte	0x04
	.zero		1


	//   ....[2]....
        /*011c*/ 	.word	0x00000600
        /*0120*/ 	.word	0x000000ff
        /*0124*/ 	.word	0x00000008
        /*0128*/ 	.short	0x0100
        /*012a*/ 	.byte	0x04
	.zero		1


	//   ....[3]....
        /*012c*/ 	.word	0x00000610
        /*0130*/ 	.word	0x000000ff
        /*0134*/ 	.word	0x00000038
        /*0138*/ 	.short	0x0100
        /*013a*/ 	.byte	0x04
	.zero		1


	//   ....[4]....
        /*013c*/ 	.word	0x00000620
        /*0140*/ 	.word	0x000000ff
        /*0144*/ 	.word	0x00000010
        /*0148*/ 	.short	0x0100
        /*014a*/ 	.byte	0x04
	.zero		1


	//   ....[5]....
        /*014c*/ 	.word	0x00000630
        /*0150*/ 	.word	0x000000ff
        /*0154*/ 	.word	0x00000040
        /*0158*/ 	.short	0x0100
        /*015a*/ 	.byte	0x04
	.zero		1


	//   ....[6]....
        /*015c*/ 	.word	0x00000640
        /*0160*/ 	.word	0x000000ff
        /*0164*/ 	.word	0x00000018
        /*0168*/ 	.short	0x0100
        /*016a*/ 	.byte	0x04
	.zero		1


	//   ....[7]....
        /*016c*/ 	.word	0x00000650
        /*0170*/ 	.word	0x000000ff
        /*0174*/ 	.word	0x00000048
        /*0178*/ 	.short	0x0100
        /*017a*/ 	.byte	0x04
	.zero		1


	//   ....[8]....
        /*017c*/ 	.word	0x00000660
        /*0180*/ 	.word	0x000000ff
        /*0184*/ 	.word	0x00000020
        /*0188*/ 	.short	0x0100
        /*018a*/ 	.byte	0x04
	.zero		1


	//   ....[9]....
        /*018c*/ 	.word	0x00000670
        /*0190*/ 	.word	0x000000ff
        /*0194*/ 	.word	0x00000050
        /*0198*/ 	.short	0x0100
        /*019a*/ 	.byte	0x04
	.zero		1


	//   ....[10]....
        /*019c*/ 	.word	0x00000680
        /*01a0*/ 	.word	0x000000ff
        /*01a4*/ 	.word	0x00000028
        /*01a8*/ 	.short	0x0100
        /*01aa*/ 	.byte	0x04
	.zero		1


	//   ....[11]....
        /*01ac*/ 	.word	0x00000690
        /*01b0*/ 	.word	0x000000ff
        /*01b4*/ 	.word	0x00000058
        /*01b8*/ 	.short	0x0100
        /*01ba*/ 	.byte	0x04
	.zero		1


	//   ....[12]....
        /*01bc*/ 	.word	0x000007c0
        /*01c0*/ 	.word	0x000000ff
        /*01c4*/ 	.word	0x00000060
        /*01c8*/ 	.short	0x0100
        /*01ca*/ 	.byte	0x04
	.zero		1


	//   ....[13]....
        /*01cc*/ 	.word	0x000007d0
        /*01d0*/ 	.word	0x000000ff
        /*01d4*/ 	.word	0x00000080
        /*01d8*/ 	.short	0x0100
        /*01da*/ 	.byte	0x04
	.zero		1


	//   ....[14]....
        /*01dc*/ 	.word	0x000007e0
        /*01e0*/ 	.word	0x000000ff
        /*01e4*/ 	.word	0x00000068
        /*01e8*/ 	.short	0x0100
        /*01ea*/ 	.byte	0x04
	.zero		1


	//   ....[15]....
        /*01ec*/ 	.word	0x000007f0
        /*01f0*/ 	.word	0x000000ff
        /*01f4*/ 	.word	0x00000088
        /*01f8*/ 	.short	0x0100
        /*01fa*/ 	.byte	0x04
	.zero		1


	//   ....[16]....
        /*01fc*/ 	.word	0x00000800
        /*0200*/ 	.word	0x000000ff
        /*0204*/ 	.word	0x00000070
        /*0208*/ 	.short	0x0100
        /*020a*/ 	.byte	0x04
	.zero		1


	//   ....[17]....
        /*020c*/ 	.word	0x00000810
        /*0210*/ 	.word	0x000000ff
        /*0214*/ 	.word	0x00000090
        /*0218*/ 	.short	0x0100
        /*021a*/ 	.byte	0x04
	.zero		1


	//   ....[18]....
        /*021c*/ 	.word	0x00000820
        /*0220*/ 	.word	0x000000ff
        /*0224*/ 	.word	0x00000078
        /*0228*/ 	.short	0x0100
        /*022a*/ 	.byte	0x04
	.zero		1


	//   ....[19]....
        /*022c*/ 	.word	0x00000830
        /*0230*/ 	.word	0x000000ff
        /*0234*/ 	.word	0x00000098
        /*0238*/ 	.short	0x0100
        /*023a*/ 	.byte	0x04
	.zero		1


	//   ....[20]....
        /*023c*/ 	.word	0x00000920
        /*0240*/ 	.word	0x000000ff
        /*0244*/ 	.word	0x000000a0
        /*0248*/ 	.short	0x0100
        /*024a*/ 	.byte	0x06
	.zero		1


	//   ....[21]....
        /*024c*/ 	.word	0x00000930
        /*0250*/ 	.word	0x000000ff
        /*0254*/ 	.word	0x000000a8
        /*0258*/ 	.short	0x0100
        /*025a*/ 	.byte	0x06
	.zero		1


	//   ....[22]....
        /*025c*/ 	.word	0x00000a70
        /*0260*/ 	.word	0x000000ff
        /*0264*/ 	.word	0x000000b0
        /*0268*/ 	.short	0x0100
        /*026a*/ 	.byte	0x06
	.zero		1


	//   ....[23]....
        /*026c*/ 	.word	0x00000a80
        /*0270*/ 	.word	0x000000ff
        /*0274*/ 	.word	0x000000b8
        /*0278*/ 	.short	0x0100
        /*027a*/ 	.byte	0x06
	.zero		1


	//   ....[24]....
        /*027c*/ 	.word	0x00000bd0
        /*0280*/ 	.word	0x000000ff
        /*0284*/ 	.word	0x000000c0
        /*0288*/ 	.short	0x0100
        /*028a*/ 	.byte	0x04
	.zero		1


	//   ....[25]....
        /*028c*/ 	.word	0x00000be0
        /*0290*/ 	.word	0x000000ff
        /*0294*/ 	.word	0x000000d0
        /*0298*/ 	.short	0x0100
        /*029a*/ 	.byte	0x04
	.zero		1


	//   ....[26]....
        /*029c*/ 	.word	0x00000bf0
        /*02a0*/ 	.word	0x000000ff
        /*02a4*/ 	.word	0x000000c8
        /*02a8*/ 	.short	0x0100
        /*02aa*/ 	.byte	0x04
	.zero		1


	//   ....[27]....
        /*02ac*/ 	.word	0x00000c00
        /*02b0*/ 	.word	0x000000ff
        /*02b4*/ 	.word	0x000000d8
        /*02b8*/ 	.short	0x0100
        /*02ba*/ 	.byte	0x04
	.zero		1


	//   ....[28]....
        /*02bc*/ 	.word	0x00001580
        /*02c0*/ 	.word	0x000000ff
        /*02c4*/ 	.word	0x00000030
        /*02c8*/ 	.short	0x010a
        /*02ca*/ 	.byte	0x04
	.zero		1


	//   ....[29]....
        /*02cc*/ 	.word	0x000018a0
        /*02d0*/ 	.word	0x000000ff
        /*02d4*/ 	.word	0x00000030
        /*02d8*/ 	.short	0x010a
        /*02da*/ 	.byte	0x11
	.zero		1


	//   ....[30]....
        /*02dc*/ 	.word	0x00001a10
        /*02e0*/ 	.word	0x000000ff
        /*02e4*/ 	.word	0x00000030
        /*02e8*/ 	.short	0x010a
        /*02ea*/ 	.byte	0x08
	.zero		1


	//   ....[31]....
        /*02ec*/ 	.word	0x00001c90
        /*02f0*/ 	.word	0x000000ff
        /*02f4*/ 	.word	0x000000a8
        /*02f8*/ 	.short	0x0101
        /*02fa*/ 	.byte	0x2d
	.zero		1


	//   ....[32]....
        /*02fc*/ 	.word	0x00001cc0
        /*0300*/ 	.word	0x000000ff
        /*0304*/ 	.word	0x00000030
        /*0308*/ 	.short	0x010a
        /*030a*/ 	.byte	0x04
	.zero		1


	//   ....[33]....
        /*030c*/ 	.word	0x00001fb0
        /*0310*/ 	.word	0x000000ff
        /*0314*/ 	.word	0x00000030
        /*0318*/ 	.short	0x010a
        /*031a*/ 	.byte	0x09
	.zero		1


	//   ....[34]....
        /*031c*/ 	.word	0x00002120
        /*0320*/ 	.word	0x000000ff
        /*0324*/ 	.word	0x00000030
        /*0328*/ 	.short	0x010a
        /*032a*/ 	.byte	0x08
	.zero		1


	//   ....[35]....
        /*032c*/ 	.word	0x000023f0
        /*0330*/ 	.word	0x000000ff
        /*0334*/ 	.word	0x000000b0
        /*0338*/ 	.short	0x010a
        /*033a*/ 	.byte	0x2d
	.zero		1


	//   ....[36]....
        /*033c*/ 	.word	0x000024b0
        /*0340*/ 	.word	0x000000ff
        /*0344*/ 	.word	0x00000000
        /*0348*/ 	.short	0x0101
        /*034a*/ 	.byte	0x04
	.zero		1


	//   ....[37]....
        /*034c*/ 	.word	0x00002ab0
        /*0350*/ 	.word	0x000000ff
        /*0354*/ 	.word	0x00000000
        /*0358*/ 	.short	0x010a
        /*035a*/ 	.byte	0x04
	.zero		1


	//   ....[38]....
        /*035c*/ 	.word	0x00002b50
        /*0360*/ 	.word	0x000000ff
        /*0364*/ 	.word	0x00000000
        /*0368*/ 	.short	0x010a
        /*036a*/ 	.byte	0x05
	.zero		1


	//   ....[39]....
        /*036c*/ 	.word	0x00002bf0
        /*0370*/ 	.word	0x000000ff
        /*0374*/ 	.word	0x00000000
        /*0378*/ 	.short	0x010a
        /*037a*/ 	.byte	0x05
	.zero		1


	//   ....[40]....
        /*037c*/ 	.word	0x00002c90
        /*0380*/ 	.word	0x000000ff
        /*0384*/ 	.word	0x00000000
        /*0388*/ 	.short	0x010a
        /*038a*/ 	.byte	0x05
	.zero		1


	//   ....[41]....
        /*038c*/ 	.word	0x00002d30
        /*0390*/ 	.word	0x000000ff
        /*0394*/ 	.word	0x00000000
        /*0398*/ 	.short	0x010a
        /*039a*/ 	.byte	0x05
	.zero		1


	//   ....[42]....
        /*039c*/ 	.word	0x00002de0
        /*03a0*/ 	.word	0x00000000
        /*03a4*/ 	.word	0x00000000
        /*03a8*/ 	.short	0x010a
        /*03aa*/ 	.byte	0xff
	.zero		1


	//   ....[43]....
        /*03ac*/ 	.word	0x00002f30
        /*03b0*/ 	.word	0x000000ff
        /*03b4*/ 	.word	0x000000b8
        /*03b8*/ 	.short	0x010a
        /*03ba*/ 	.byte	0x04
	.zero		1


	//   ....[44]....
        /*03bc*/ 	.word	0x00002fd0
        /*03c0*/ 	.word	0x000000ff
        /*03c4*/ 	.word	0x000000b0
        /*03c8*/ 	.short	0x010a
        /*03ca*/ 	.byte	0x04
	.zero		1


	//   ....[45]....
        /*03cc*/ 	.word	0x00003070
        /*03d0*/ 	.word	0x000000ff
        /*03d4*/ 	.word	0x00000000
        /*03d8*/ 	.short	0x0101
        /*03da*/ 	.byte	0x05
	.zero		1


	//   ....[46]....
        /*03dc*/ 	.word	0x000030b0
        /*03e0*/ 	.word	0x000000ff
        /*03e4*/ 	.word	0x000000b8
        /*03e8*/ 	.short	0x0106
        /*03ea*/ 	.byte	0x04
	.zero		1


	//   ....[47]....
        /*03ec*/ 	.word	0x000030f0
        /*03f0*/ 	.word	0x00000000
        /*03f4*/ 	.word	0x000000b8
        /*03f8*/ 	.short	0x010a
        /*03fa*/ 	.byte	0xff
	.zero		1


	//   ....[48]....
        /*03fc*/ 	.word	0x00003660
        /*0400*/ 	.word	0x000000ff
        /*0404*/ 	.word	0x000000b0
        /*0408*/ 	.short	0x010a
        /*040a*/ 	.byte	0x14
	.zero		1


	//   ....[49]....
        /*040c*/ 	.word	0x00003710
        /*0410*/ 	.word	0x000000ff
        /*0414*/ 	.word	0x00000000
        /*0418*/ 	.short	0x0101
        /*041a*/ 	.byte	0x19
	.zero		1


	//   ....[50]....
        /*041c*/ 	.word	0x00003720
        /*0420*/ 	.word	0x000000ff
        /*0424*/ 	.word	0x000000d0
        /*0428*/ 	.short	0x010a
        /*042a*/ 	.byte	0x18
	.zero		1


	//   ....[51]....
        /*042c*/ 	.word	0x000037d0
        /*0430*/ 	.word	0x000000ff
        /*0434*/ 	.word	0x00000000
        /*0438*/ 	.short	0x010a
        /*043a*/ 	.byte	0x04
	.zero		1


	//   ....[52]....
        /*043c*/ 	.word	0x00003820
        /*0440*/ 	.word	0x000000ff
        /*0444*/ 	.word	0x00000000
        /*0448*/ 	.short	0x010a
        /*044a*/ 	.byte	0x12
	.zero		1


	//   ....[53]....
        /*044c*/ 	.word	0x00003970
        /*0450*/ 	.word	0x000000ff
        /*0454*/ 	.word	0x00000000
        /*0458*/ 	.short	0x010a
        /*045a*/ 	.byte	0x05
	.zero		1


	//   ....[54]....
        /*045c*/ 	.word	0x00003c70
        /*0460*/ 	.word	0x000000ff
        /*0464*/ 	.word	0x00000000
        /*0468*/ 	.short	0x010a
        /*046a*/ 	.byte	0x04
	.zero		1


	//   ....[55]....
        /*046c*/ 	.word	0x00003d00
        /*0470*/ 	.word	0x000000ff
        /*0474*/ 	.word	0x00000000
        /*0478*/ 	.short	0x010a
        /*047a*/ 	.byte	0x04
	.zero		1


	//   ....[56]....
        /*047c*/ 	.word	0x000042d0
        /*0480*/ 	.word	0x000000ff
        /*0484*/ 	.word	0x000000b0
        /*0488*/ 	.short	0x010a
        /*048a*/ 	.byte	0x14
	.zero		1


	//   ....[57]....
        /*048c*/ 	.word	0x00004370
        /*0490*/ 	.word	0x000000ff
        /*0494*/ 	.word	0x00000000
        /*0498*/ 	.short	0x0101
        /*049a*/ 	.byte	0x2f
	.zero		1


	//   ....[58]....
        /*049c*/ 	.word	0x000048c0
        /*04a0*/ 	.word	0x000000ff
        /*04a4*/ 	.word	0x000000a8
        /*04a8*/ 	.short	0x010a
        /*04aa*/ 	.byte	0x14
	.zero		1


	//   ....[59]....
        /*04ac*/ 	.word	0x00004a60
        /*04b0*/ 	.word	0x000000ff
        /*04b4*/ 	.word	0x00000080
        /*04b8*/ 	.short	0x010a
        /*04ba*/ 	.byte	0x14
	.zero		1


	//   ....[60]....
        /*04bc*/ 	.word	0x00004d30
        /*04c0*/ 	.word	0x000000ff
        /*04c4*/ 	.word	0x00000060
        /*04c8*/ 	.short	0x010b
        /*04ca*/ 	.byte	0x14
	.zero		1


	//   ....[61]....
        /*04cc*/ 	.word	0x00004d40
        /*04d0*/ 	.word	0x000000ff
        /*04d4*/ 	.word	0x00000000
        /*04d8*/ 	.short	0x0101
        /*04da*/ 	.byte	0x35
	.zero		1


	//   ....[62]....
        /*04dc*/ 	.word	0x00004d60
        /*04e0*/ 	.word	0x000000ff
        /*04e4*/ 	.word	0x00000088
        /*04e8*/ 	.short	0x010a
        /*04ea*/ 	.byte	0x14
	.zero		1


	//   ....[63]....
        /*04ec*/ 	.word	0x00004eb0
        /*04f0*/ 	.word	0x000000ff
        /*04f4*/ 	.word	0x00000068
        /*04f8*/ 	.short	0x010b
        /*04fa*/ 	.byte	0x14
	.zero		1


	//   ....[64]....
        /*04fc*/ 	.word	0x00004ec0
        /*0500*/ 	.word	0x000000ff
        /*0504*/ 	.word	0x00000000
        /*0508*/ 	.short	0x0101
        /*050a*/ 	.byte	0x32
	.zero		1


	//   ....[65]....
        /*050c*/ 	.word	0x00004ee0
        /*0510*/ 	.word	0x000000ff
        /*0514*/ 	.word	0x00000090
        /*0518*/ 	.short	0x010a
        /*051a*/ 	.byte	0x14
	.zero		1


	//   ....[66]....
        /*051c*/ 	.word	0x00005050
        /*0520*/ 	.word	0x000000ff
        /*0524*/ 	.word	0x00000070
        /*0528*/ 	.short	0x010b
        /*052a*/ 	.byte	0x14
	.zero		1


	//   ....[67]....
        /*052c*/ 	.word	0x00005060
        /*0530*/ 	.word	0x000000ff
        /*0534*/ 	.word	0x00000000
        /*0538*/ 	.short	0x0101
        /*053a*/ 	.byte	0x31
	.zero		1


	//   ....[68]....
        /*053c*/ 	.word	0x00005070
        /*0540*/ 	.word	0x000000ff
        /*0544*/ 	.word	0x00000098
        /*0548*/ 	.short	0x010a
        /*054a*/ 	.byte	0x14
	.zero		1


	//   ....[69]....
        /*054c*/ 	.word	0x00005220
        /*0550*/ 	.word	0x000000ff
        /*0554*/ 	.word	0x00000078
        /*0558*/ 	.short	0x010b
        /*055a*/ 	.byte	0x14
	.zero		1


	//   ....[70]....
        /*055c*/ 	.word	0x00005230
        /*0560*/ 	.word	0x000000ff
        /*0564*/ 	.word	0x00000000
        /*0568*/ 	.short	0x0101
        /*056a*/ 	.byte	0x30
	.zero		1


	//   ....[71]....
        /*056c*/ 	.word	0x00005260
        /*0570*/ 	.word	0x000000ff
        /*0574*/ 	.word	0x00000080
        /*0578*/ 	.short	0x010a
        /*057a*/ 	.byte	0x14
	.zero		1


	//   ....[72]....
        /*057c*/ 	.word	0x00005280
        /*0580*/ 	.word	0x000000ff
        /*0584*/ 	.word	0x00000088
        /*0588*/ 	.short	0x010a
        /*058a*/ 	.byte	0x14
	.zero		1


	//   ....[73]....
        /*058c*/ 	.word	0x000052a0
        /*0590*/ 	.word	0x000000ff
        /*0594*/ 	.word	0x00000090
        /*0598*/ 	.short	0x010a
        /*059a*/ 	.byte	0x14
	.zero		1


	//   ....[74]....
        /*059c*/ 	.word	0x000052e0
        /*05a0*/ 	.word	0x00000000
        /*05a4*/ 	.word	0x00000098
        /*05a8*/ 	.short	0x010a
        /*05aa*/ 	.byte	0xff
	.zero		1


	//   ....[75]....
        /*05ac*/ 	.word	0x00005660
        /*05b0*/ 	.word	0x000000ff
        /*05b4*/ 	.word	0x000000b0
        /*05b8*/ 	.short	0x010a
        /*05ba*/ 	.byte	0x31
	.zero		1


	//   ....[76]....
        /*05bc*/ 	.word	0x00005730
        /*05c0*/ 	.word	0x000000ff
        /*05c4*/ 	.word	0x00000000
        /*05c8*/ 	.short	0x0101
        /*05ca*/ 	.byte	0x04
	.zero		1


	//   ....[77]....
        /*05cc*/ 	.word	0x000063b0
        /*05d0*/ 	.word	0x000000ff
        /*05d4*/ 	.word	0x00000060
        /*05d8*/ 	.short	0x010a
        /*05da*/ 	.byte	0x31
	.zero		1


	//   ....[78]....
        /*05dc*/ 	.word	0x00006460
        /*05e0*/ 	.word	0x00000038
        /*05e4*/ 	.word	0x000000c0
        /*05e8*/ 	.short	0x010a
        /*05ea*/ 	.byte	0xff
	.zero		1


	//   ....[79]....
        /*05ec*/ 	.word	0x00006670
        /*05f0*/ 	.word	0x000000ff
        /*05f4*/ 	.word	0x00000060
        /*05f8*/ 	.short	0x010a
        /*05fa*/ 	.byte	0x31
	.zero		1


	//   ....[80]....
        /*05fc*/ 	.word	0x00006760
        /*0600*/ 	.word	0x00000038
        /*0604*/ 	.word	0x000000c0
        /*0608*/ 	.short	0x010a
        /*060a*/ 	.byte	0xff
	.zero		1


	//   ....[81]....
        /*060c*/ 	.word	0x00007260
        /*0610*/ 	.word	0x00000000
        /*0614*/ 	.word	0x00000000
        /*0618*/ 	.short	0x0101
        /*061a*/ 	.byte	0xff
	.zero		1


	//   ....[82]....
        /*061c*/ 	.word	0x00007270
        /*0620*/ 	.word	0x00000002
        /*0624*/ 	.word	0x00000060
        /*0628*/ 	.short	0x010a
        /*062a*/ 	.byte	0xff
	.zero		1


	//   ....[83]....
        /*062c*/ 	.word	0x00007350
        /*0630*/ 	.word	0x00000002
        /*0634*/ 	.word	0x00000060
        /*0638*/ 	.short	0x010a
        /*063a*/ 	.byte	0xff
	.zero		1


	//   ....[84]....
        /*063c*/ 	.word	0x00007ee0
        /*0640*/ 	.word	0x00000000
        /*0644*/ 	.word	0x00000000
        /*0648*/ 	.short	0x0101
        /*064a*/ 	.byte	0xff
	.zero		1


	//   ....[85]....
        /*064c*/ 	.word	0x00007f00
        /*0650*/ 	.word	0x00000006
        /*0654*/ 	.word	0x00000060
        /*0658*/ 	.short	0x010a
        /*065a*/ 	.byte	0xff
	.zero		1


	//   ....[86]....
        /*065c*/ 	.word	0x00007fd0
        /*0660*/ 	.word	0x00000006
        /*0664*/ 	.word	0x00000060
        /*0668*/ 	.short	0x010a
        /*066a*/ 	.byte	0xff
	.zero		1


	//   ....[87]....
        /*066c*/ 	.word	0x00008b50
        /*0670*/ 	.word	0x00000000
        /*0674*/ 	.word	0x00000000
        /*0678*/ 	.short	0x0101
        /*067a*/ 	.byte	0xff
	.zero		1


	//   ....[88]....
        /*067c*/ 	.word	0x00008b70
        /*0680*/ 	.word	0x00000002
        /*0684*/ 	.word	0x00000060
        /*0688*/ 	.short	0x010a
        /*068a*/ 	.byte	0xff
	.zero		1


	//   ....[89]....
        /*068c*/ 	.word	0x00008c40
        /*0690*/ 	.word	0x00000002
        /*0694*/ 	.word	0x00000060
        /*0698*/ 	.short	0x010a
        /*069a*/ 	.byte	0xff
	.zero		1


	//   ....[90]....
        /*069c*/ 	.word	0x00009050
        /*06a0*/ 	.word	0x000000ff
        /*06a4*/ 	.word	0x00000000
        /*06a8*/ 	.short	0x0101
        /*06aa*/ 	.byte	0x04
	.zero		1


	//   ....[91]....
        /*06ac*/ 	.word	0x00009830
        /*06b0*/ 	.word	0x00000000
        /*06b4*/ 	.word	0x00000000
        /*06b8*/ 	.short	0x0101
        /*06ba*/ 	.byte	0xff
	.zero		1


	//   ....[92]....
        /*06bc*/ 	.word	0x00009ab0
        /*06c0*/ 	.word	0x000000ff
        /*06c4*/ 	.word	0x00000000
        /*06c8*/ 	.short	0x0101
        /*06ca*/ 	.byte	0x04
	.zero		1


	//   ....[93]....
        /*06cc*/ 	.word	0x00009ae0
        /*06d0*/ 	.word	0x00000000
        /*06d4*/ 	.word	0x00000030
        /*06d8*/ 	.short	0x010a
        /*06da*/ 	.byte	0xff
	.zero		1


	//   ....[94]....
        /*06dc*/ 	.word	0x00009b40
        /*06e0*/ 	.word	0x00000000
        /*06e4*/ 	.word	0x00000030
        /*06e8*/ 	.short	0x010a
        /*06ea*/ 	.byte	0xff
	.zero		1


	//   ....[95]....
        /*06ec*/ 	.word	0x00009ba0
        /*06f0*/ 	.word	0x00000000
        /*06f4*/ 	.word	0x000000b0
        /*06f8*/ 	.short	0x010a
        /*06fa*/ 	.byte	0xff
	.zero		1


	//   ....[96]....
        /*06fc*/ 	.word	0x00009c00
        /*0700*/ 	.word	0x00000000
        /*0704*/ 	.word	0x00000000
        /*0708*/ 	.short	0x010a
        /*070a*/ 	.byte	0xff
	.zero		1


	//   ....[97]....
        /*070c*/ 	.word	0x00009c60
        /*0710*/ 	.word	0x00000000
        /*0714*/ 	.word	0x00000000
        /*0718*/ 	.short	0x010a
        /*071a*/ 	.byte	0xff
	.zero		1


	//   ....[98]....
        /*071c*/ 	.word	0x00009cc0
        /*0720*/ 	.word	0x00000000
        /*0724*/ 	.word	0x00000000
        /*0728*/ 	.short	0x010a
        /*072a*/ 	.byte	0xff
	.zero		1


	//   ....[99]....
        /*072c*/ 	.word	0x00009d20
        /*0730*/ 	.word	0x00000000
        /*0734*/ 	.word	0x00000000
        /*0738*/ 	.short	0x010a
        /*073a*/ 	.byte	0xff
	.zero		1


	//   ....[100]....
        /*073c*/ 	.word	0x00009d80
        /*0740*/ 	.word	0x00000000
        /*0744*/ 	.word	0x00000000
        /*0748*/ 	.short	0x010a
        /*074a*/ 	.byte	0xff
	.zero		1


	//   ....[101]....
        /*074c*/ 	.word	0x00009de0
        /*0750*/ 	.word	0x00000004
        /*0754*/ 	.word	0x000000b8
        /*0758*/ 	.short	0x010a
        /*075a*/ 	.byte	0xff
	.zero		1


	//   ....[102]....
        /*075c*/ 	.word	0x00009e40
        /*0760*/ 	.word	0x00000004
        /*0764*/ 	.word	0x000000b0
        /*0768*/ 	.short	0x010a
        /*076a*/ 	.byte	0xff
	.zero		1


	//   ....[103]....
        /*076c*/ 	.word	0x00009ea0
        /*0770*/ 	.word	0x00000000
        /*0774*/ 	.word	0x000000b0
        /*0778*/ 	.short	0x010a
        /*077a*/ 	.byte	0xff
	.zero		1


	//   ....[104]....
        /*077c*/ 	.word	0x00009f00
        /*0780*/ 	.word	0x00000004
        /*0784*/ 	.word	0x000000d0
        /*0788*/ 	.short	0x010a
        /*078a*/ 	.byte	0xff
	.zero		1


	//   ....[105]....
        /*078c*/ 	.word	0x00009f60
        /*0790*/ 	.word	0x00000000
        /*0794*/ 	.word	0x00000000
        /*0798*/ 	.short	0x010a
        /*079a*/ 	.byte	0xff
	.zero		1


	//   ....[106]....
        /*079c*/ 	.word	0x00009fc0
        /*07a0*/ 	.word	0x00000000
        /*07a4*/ 	.word	0x00000000
        /*07a8*/ 	.short	0x010a
        /*07aa*/ 	.byte	0xff
	.zero		1


	//   ....[107]....
        /*07ac*/ 	.word	0x0000a020
        /*07b0*/ 	.word	0x00000000
        /*07b4*/ 	.word	0x00000000
        /*07b8*/ 	.short	0x010a
        /*07ba*/ 	.byte	0xff
	.zero		1


	//   ....[108]....
        /*07bc*/ 	.word	0x0000a080
        /*07c0*/ 	.word	0x00000000
        /*07c4*/ 	.word	0x000000b0
        /*07c8*/ 	.short	0x010a
        /*07ca*/ 	.byte	0xff
	.zero		1


	//   ....[109]....
        /*07cc*/ 	.word	0x0000a0e0
        /*07d0*/ 	.word	0x00000000
        /*07d4*/ 	.word	0x000000a8
        /*07d8*/ 	.short	0x010a
        /*07da*/ 	.byte	0xff
	.zero		1


	//   ....[110]....
        /*07dc*/ 	.word	0x0000a140
        /*07e0*/ 	.word	0x00000002
        /*07e4*/ 	.word	0x00000080
        /*07e8*/ 	.short	0x010a
        /*07ea*/ 	.byte	0xff
	.zero		1


	//   ....[111]....
        /*07ec*/ 	.word	0x0000a1a0
        /*07f0*/ 	.word	0x00000002
        /*07f4*/ 	.word	0x00000088
        /*07f8*/ 	.short	0x010a
        /*07fa*/ 	.byte	0xff
	.zero		1


	//   ....[112]....
        /*07fc*/ 	.word	0x0000a200
        /*0800*/ 	.word	0x00000002
        /*0804*/ 	.word	0x00000090
        /*0808*/ 	.short	0x010a
        /*080a*/ 	.byte	0xff
	.zero		1


	//   ....[113]....
        /*080c*/ 	.word	0x0000a260
        /*0810*/ 	.word	0x00000000
        /*0814*/ 	.word	0x00000098
        /*0818*/ 	.short	0x010a
        /*081a*/ 	.byte	0xff
	.zero		1


	//   ....[114]....
        /*081c*/ 	.word	0x0000a2c0
        /*0820*/ 	.word	0x00000000
        /*0824*/ 	.word	0x00000080
        /*0828*/ 	.short	0x010a
        /*082a*/ 	.byte	0xff
	.zero		1


	//   ....[115]....
        /*082c*/ 	.word	0x0000a320
        /*0830*/ 	.word	0x00000000
        /*0834*/ 	.word	0x00000088
        /*0838*/ 	.short	0x010a
        /*083a*/ 	.byte	0xff
	.zero		1


	//   ....[116]....
        /*083c*/ 	.word	0x0000a380
        /*0840*/ 	.word	0x00000000
        /*0844*/ 	.word	0x00000090
        /*0848*/ 	.short	0x010a
        /*084a*/ 	.byte	0xff
	.zero		1


	//   ....[117]....
        /*084c*/ 	.word	0x0000a3e0
        /*0850*/ 	.word	0x00000000
        /*0854*/ 	.word	0x000000b0
        /*0858*/ 	.short	0x010a
        /*085a*/ 	.byte	0xff
	.zero		1


	//   ....[118]....
        /*085c*/ 	.word	0x0000a440
        /*0860*/ 	.word	0x00000002
        /*0864*/ 	.word	0x00000060
        /*0868*/ 	.short	0x010a
        /*086a*/ 	.byte	0xff
	.zero		1


	//   ....[119]....
        /*086c*/ 	.word	0x0000a490
        /*0870*/ 	.word	0x00000038
        /*0874*/ 	.word	0x000000c0
        /*0878*/ 	.short	0x010a
        /*087a*/ 	.byte	0xff
	.zero		1


	//   ....[120]....
        /*087c*/ 	.word	0x0000a4e0
        /*0880*/ 	.word	0x00000002
        /*0884*/ 	.word	0x00000060
        /*0888*/ 	.short	0x010a
        /*088a*/ 	.byte	0xff
	.zero		1


	//   ....[121]....
        /*088c*/ 	.word	0x0000a530
        /*0890*/ 	.word	0x00000006
        /*0894*/ 	.word	0x00000060
        /*0898*/ 	.short	0x010a
        /*089a*/ 	.byte	0xff
	.zero		1


	//   ....[122]....
        /*089c*/ 	.word	0x0000a580
        /*08a0*/ 	.word	0x00000002
        /*08a4*/ 	.word	0x00000060
        /*08a8*/ 	.short	0x010a
        /*08aa*/ 	.byte	0xff
	.zero		1


	//----- nvinfo : EIATTR_NUM_MBARRIERS
	.align		4
.L_47:
        /*08ac*/ 	.byte	0x03, 0x38
        /*08ae*/ 	.short	0x001c


	//----- nvinfo : EIATTR_EXIT_INSTR_OFFSETS
	.align		4
        /*08b0*/ 	.byte	0x04, 0x1c
        /*08b2*/ 	.short	(.L_49 - .L_48)


	//   ....[0]....
.L_48:
        /*08b4*/ 	.word	0x00002e10


	//   ....[1]....
        /*08b8*/ 	.word	0x000030c0


	//   ....[2]....
        /*08bc*/ 	.word	0x00003120


	//   ....[3]....
        /*08c0*/ 	.word	0x00003f70


	//   ....[4]....
        /*08c4*/ 	.word	0x00005310


	//   ....[5]....
        /*08c8*/ 	.word	0x00005350


	//   ....[6]....
        /*08cc*/ 	.word	0x00009990


	//   ....[7]....
        /*08d0*/ 	.word	0x00009a10


	//   ....[8]....
        /*08d4*/ 	.word	0x00009a40


	//   ....[9]....
        /*08d8*/ 	.word	0x00009ac0


	//----- nvinfo : EIATTR_MAX_THREADS
	.align		4
.L_49:
        /*08dc*/ 	.byte	0x04, 0x05
        /*08de*/ 	.short	(.L_51 - .L_50)
.L_50:
        /*08e0*/ 	.word	0x00000100
        /*08e4*/ 	.word	0x00000001
        /*08e8*/ 	.word	0x00000001


	//----- nvinfo : EIATTR_CRS_STACK_SIZE
	.align		4
.L_51:
        /*08ec*/ 	.byte	0x04, 0x1e
        /*08ee*/ 	.short	(.L_53 - .L_52)
.L_52:
        /*08f0*/ 	.word	0x00000000


	//----- nvinfo : EIATTR_CBANK_PARAM_SIZE
	.align		4
.L_53:
        /*08f4*/ 	.byte	0x03, 0x19
        /*08f6*/ 	.short	0x0900


	//----- nvinfo : EIATTR_PARAM_CBANK
	.align		4
        /*08f8*/ 	.byte	0x04, 0x0a
        /*08fa*/ 	.short	(.L_55 - .L_54)
	.align		4
.L_54:
        /*08fc*/ 	.word	index@(.nv.constant0._ZN7cutlass13device_kernelINS_4conv6kernel13ConvUniversalINS1_16ConvProblemShapeILNS1_8OperatorE1ELi3EEENS1_10collective14CollectiveConvINS1_47MainloopSm100TmaUmmaWarpSpecializedImplicitGemmILS5_1ELi6ELi3ELi1ELi2EN4cute5tupleIJNSA_1CILi1EEESD_SD_EEEEENSB_IJNSC_ILi128EEESG_NSB_IJNSC_ILi64EEEEEEEEENS_6half_tESK_NSA_8TiledMMAINSA_8MMA_AtomIJNSA_20SM100_MMA_F16BF16_SSISK_SK_fLi128ELi128ELNSA_4UMMA5MajorE0ELSP_1ELNSO_7ScaleInE0ELSQ_0EEEEEENSA_6LayoutISE_NSB_IJNSC_ILi0EEESU_SU_EEEEENSB_IJNSA_10UnderscoreESX_SX_EEEEENS7_6detail27Sm100ImplicitGemmTileTraitsINSA_20SM90_TMA_LOAD_IM2COLENSA_14ComposedLayoutINSA_7SwizzleILi3ELi4ELi3EEENSA_18smem_ptr_flag_bitsILi16EEENST_INSB_IJNSC_ILi8EEESH_EEENSB_IJSH_SD_EEEEEEEvEENS11_INSA_13SM90_TMA_LOADENS13_IS15_S17_NST_INSB_IJSH_S18_EEENSB_IJSD_SH_EEEEEEEvEEEENS_8epilogue10collective18CollectiveEpilogueINS1L_23Sm100TmaWarpSpecializedILi4ELi2ELi32ELb1ELb0EEEJSJ_NSB_IJNST_ISG_SD_EENST_INSC_ILi32EEESD_EEEEESK_NSB_IJNSB_IJllllEEESD_SU_EEESK_S1V_NS1L_6fusion15FusionCallbacksIS1P_NS1W_17LinearCombinationISK_fSK_fLNS_15FloatRoundStyleE2EEESJ_S1T_JEEENSA_5SM1004TMEM4LOAD26SM100_TMEM_LOAD_32dp32b32xES12_NS13_INS14_ILi2ELi4ELi3EEES17_NST_INSB_IJS18_S1R_EEENSB_IJS1R_SD_EEEEEEENSA_39AutoVectorizingCopyWithAssumedAlignmentILi128EEENSA_21SM90_TMA_STORE_IM2COLES2A_S2C_S2C_EEEvvEEEEvNT_6ParamsE)
        /*0900*/ 	.short	0x0380
        /*0902*/ 	.short	0x0900


	//----- nvinfo : EIATTR_SW_WAR
	.align		4
.L_55:
        /*0904*/ 	.byte	0x04, 0x36
        /*0906*/ 	.short	(.L_57 - .L_56)
.L_56:
        /*0908*/ 	.word	0x00000008
.L_57:


//--------------------- .nv.callgraph             --------------------------
	.section	.nv.callgraph,"",@"SHT_CUDA_CALLGRAPH"
	.align	4
	.sectionentsize	8
	.align		4
        /*0000*/ 	.word	0x00000000
	.align		4
        /*0004*/ 	.word	0xffffffff
	.align		4
        /*0008*/ 	.word	index@(_ZN7cutlass13device_kernelINS_4conv6kernel13ConvUniversalINS1_16ConvProblemShapeILNS1_8OperatorE1ELi3EEENS1_10collective14CollectiveConvINS1_47MainloopSm100TmaUmmaWarpSpecializedImplicitGemmILS5_1ELi6ELi3ELi1ELi2EN4cute5tupleIJNSA_1CILi1EEESD_SD_EEEEENSB_IJNSC_ILi128EEESG_NSB_IJNSC_ILi64EEEEEEEEENS_6half_tESK_NSA_8TiledMMAINSA_8MMA_AtomIJNSA_20SM100_MMA_F16BF16_SSISK_SK_fLi128ELi128ELNSA_4UMMA5MajorE0ELSP_1ELNSO_7ScaleInE0ELSQ_0EEEEEENSA_6LayoutISE_NSB_IJNSC_ILi0EEESU_SU_EEEEENSB_IJNSA_10UnderscoreESX_SX_EEEEENS7_6detail27Sm100ImplicitGemmTileTraitsINSA_20SM90_TMA_LOAD_IM2COLENSA_14ComposedLayoutINSA_7SwizzleILi3ELi4ELi3EEENSA_18smem_ptr_flag_bitsILi16EEENST_INSB_IJNSC_ILi8EEESH_EEENSB_IJSH_SD_EEEEEEEvEENS11_INSA_13SM90_TMA_LOADENS13_IS15_S17_NST_INSB_IJSH_S18_EEENSB_IJSD_SH_EEEEEEEvEEEENS_8epilogue10collective18CollectiveEpilogueINS1L_23Sm100TmaWarpSpecializedILi4ELi2ELi32ELb1ELb0EEEJSJ_NSB_IJNST_ISG_SD_EENST_INSC_ILi32EEESD_EEEEESK_NSB_IJNSB_IJllllEEESD_SU_EEESK_S1V_NS1L_6fusion15FusionCallbacksIS1P_NS1W_17LinearCombinationISK_fSK_fLNS_15FloatRoundStyleE2EEESJ_S1T_JEEENSA_5SM1004TMEM4LOAD26SM100_TMEM_LOAD_32dp32b32xES12_NS13_INS14_ILi2ELi4ELi3EEES17_NST_INSB_IJS18_S1R_EEENSB_IJS1R_SD_EEEEEEENSA_39AutoVectorizingCopyWithAssumedAlignmentILi128EEENSA_21SM90_TMA_STORE_IM2COLES2A_S2C_S2C_EEEvvEEEEvNT_6ParamsE)
	.align		4
        /*000c*/ 	.word	index@(__assertfail)
	.align		4
        /*0010*/ 	.word	0x00000000
	.align		4
        /*0014*/ 	.word	0xfffffffe
	.align		4
        /*0018*/ 	.word	0x00000000
	.align		4
        /*001c*/ 	.word	0xfffffffd
	.align		4
        /*0020*/ 	.word	0x00000000
	.align		4
        /*0024*/ 	.word	0xfffffffc


//--------------------- .nv.constant4             --------------------------
	.section	.nv.constant4,"a",@progbits
	.align	8
	.align		8
.nv.constant4:
        /*0000*/ 	.dword	__assertfail
	.align		8
        /*0008*/ 	.dword	__unnamed_1
	.align		8
        /*0010*/ 	.dword	__unnamed_2
	.align		8
        /*0018*/ 	.dword	_ZN39_INTERNAL_15d165ba_4_k_cu_36474307_40864cuda3std3__45__cpo5beginE
	.align		8
        /*0020*/ 	.dword	_ZN39_INTERNAL_15d165ba_4_k_cu_36474307_40864cuda3std3__45__cpo3endE
	.align		8
        /*0028*/ 	.dword	_ZN39_INTERNAL_15d165ba_4_k_cu_36474307_40864cuda3std3__45__cpo6cbeginE
	.align		8
        /*0030*/ 	.dword	_ZN39_INTERNAL_15d165ba_4_k_cu_36474307_40864cuda3std3__45__cpo4cendE
	.align		8
        /*0038*/ 	.dword	_ZN39_INTERNAL_15d165ba_4_k_cu_36474307_40864cuda3std3__441_GLOBAL__N__15d165ba_4_k_cu_36474307_40866ignoreE
	.align		8
        /*0040*/ 	.dword	_ZN39_INTERNAL_15d165ba_4_k_cu_36474307_40864cuda3std3__419piecewise_constructE
	.align		8
        /*0048*/ 	.dword	_ZN39_INTERNAL_15d165ba_4_k_cu_36474307_40864cuda3std3__48in_placeE
	.align		8
        /*0050*/ 	.dword	_ZN39_INTERNAL_15d165ba_4_k_cu_36474307_40864cuda3std6ranges3__45__cpo4swapE
	.align		8
        /*0058*/ 	.dword	_ZN39_INTERNAL_15d165ba_4_k_cu_36474307_40864cuda3std6ranges3__45__cpo9iter_moveE
	.align		8
        /*0060*/ 	.dword	_ZN39_INTERNAL_15d165ba_4_k_cu_36474307_40864cute7productE
	.align		8
        /*0068*/ 	.dword	_ZN39_INTERNAL_15d165ba_4_k_cu_36474307_40864cute1_E
	.align		8
        /*0070*/ 	.dword	$str$27
	.align		8
        /*0078*/ 	.dword	$str$28
	.align		8
        /*0080*/ 	.dword	$str$29
	.align		8
        /*0088*/ 	.dword	$str$30


//--------------------- .text._ZN7cutlass13device_kernelINS_4conv6kernel13ConvUniversalINS1_16ConvProblemShapeILNS1_8OperatorE1ELi3EEENS1_10collective14CollectiveConvINS1_47MainloopSm100TmaUmmaWarpSpecializedImplicitGemmILS5_1ELi6ELi3ELi1ELi2EN4cute5tupleIJNSA_1CILi1EEESD_SD_EEEEENSB_IJNSC_ILi128EEESG_NSB_IJNSC_ILi64EEEEEEEEENS_6half_tESK_NSA_8TiledMMAINSA_8MMA_AtomIJNSA_20SM100_MMA_F16BF16_SSISK_SK_fLi128ELi128ELNSA_4UMMA5MajorE0ELSP_1ELNSO_7ScaleInE0ELSQ_0EEEEEENSA_6LayoutISE_NSB_IJNSC_ILi0EEESU_SU_EEEEENSB_IJNSA_10UnderscoreESX_SX_EEEEENS7_6detail27Sm100ImplicitGemmTileTraitsINSA_20SM90_TMA_LOAD_IM2COLENSA_14ComposedLayoutINSA_7SwizzleILi3ELi4ELi3EEENSA_18smem_ptr_flag_bitsILi16EEENST_INSB_IJNSC_ILi8EEESH_EEENSB_IJSH_SD_EEEEEEEvEENS11_INSA_13SM90_TMA_LOADENS13_IS15_S17_NST_INSB_IJSH_S18_EEENSB_IJSD_SH_EEEEEEEvEEEENS_8epilogue10collective18CollectiveEpilogueINS1L_23Sm100TmaWarpSpecializedILi4ELi2ELi32ELb1ELb0EEEJSJ_NSB_IJNST_ISG_SD_EENST_INSC_ILi32EEESD_EEEEESK_NSB_IJNSB_IJllllEEESD_SU_EEESK_S1V_NS1L_6fusion15FusionCallbacksIS1P_NS1W_17LinearCombinationISK_fSK_fLNS_15FloatRoundStyleE2EEESJ_S1T_JEEENSA_5SM1004TMEM4LOAD26SM100_TMEM_LOAD_32dp32b32xES12_NS13_INS14_ILi2ELi4ELi3EEES17_NST_INSB_IJS18_S1R_EEENSB_IJS1R_SD_EEEEEEENSA_39AutoVectorizingCopyWithAssumedAlignmentILi128EEENSA_21SM90_TMA_STORE_IM2COLES2A_S2C_S2C_EEEvvEEEEvNT_6ParamsE --------------------------
	.section	.text._ZN7cutlass13device_kernelINS_4conv6kernel13ConvUniversalINS1_16ConvProblemShapeILNS1_8OperatorE1ELi3EEENS1_10collective14CollectiveConvINS1_47MainloopSm100TmaUmmaWarpSpecializedImplicitGemmILS5_1ELi6ELi3ELi1ELi2EN4cute5tupleIJNSA_1CILi1EEESD_SD_EEEEENSB_IJNSC_ILi128EEESG_NSB_IJNSC_ILi64EEEEEEEEENS_6half_tESK_NSA_8TiledMMAINSA_8MMA_AtomIJNSA_20SM100_MMA_F16BF16_SSISK_SK_fLi128ELi128ELNSA_4UMMA5MajorE0ELSP_1ELNSO_7ScaleInE0ELSQ_0EEEEEENSA_6LayoutISE_NSB_IJNSC_ILi0EEESU_SU_EEEEENSB_IJNSA_10UnderscoreESX_SX_EEEEENS7_6detail27Sm100ImplicitGemmTileTraitsINSA_20SM90_TMA_LOAD_IM2COLENSA_14ComposedLayoutINSA_7SwizzleILi3ELi4ELi3EEENSA_18smem_ptr_flag_bitsILi16EEENST_INSB_IJNSC_ILi8EEESH_EEENSB_IJSH_SD_EEEEEEEvEENS11_INSA_13SM90_TMA_LOADENS13_IS15_S17_NST_INSB_IJSH_S18_EEENSB_IJSD_SH_EEEEEEEvEEEENS_8epilogue10collective18CollectiveEpilogueINS1L_23Sm100TmaWarpSpecializedILi4ELi2ELi32ELb1ELb0EEEJSJ_NSB_IJNST_ISG_SD_EENST_INSC_ILi32EEESD_EEEEESK_NSB_IJNSB_IJllllEEESD_SU_EEESK_S1V_NS1L_6fusion15FusionCallbacksIS1P_NS1W_17LinearCombinationISK_fSK_fLNS_15FloatRoundStyleE2EEESJ_S1T_JEEENSA_5SM1004TMEM4LOAD26SM100_TMEM_LOAD_32dp32b32xES12_NS13_INS14_ILi2ELi4ELi3EEES17_NST_INSB_IJS18_S1R_EEENSB_IJS1R_SD_EEEEEEENSA_39AutoVectorizingCopyWithAssumedAlignmentILi128EEENSA_21SM90_TMA_STORE_IM2COLES2A_S2C_S2C_EEEvvEEEEvNT_6ParamsE,"ax",@progbits
	.align	128
.text._ZN7cutlass13device_kernelINS_4conv6kernel13ConvUniversalINS1_16ConvProblemShapeILNS1_8OperatorE1ELi3EEENS1_10collective14CollectiveConvINS1_47MainloopSm100TmaUmmaWarpSpecializedImplicitGemmILS5_1ELi6ELi3ELi1ELi2EN4cute5tupleIJNSA_1CILi1EEESD_SD_EEEEENSB_IJNSC_ILi128EEESG_NSB_IJNSC_ILi64EEEEEEEEENS_6half_tESK_NSA_8TiledMMAINSA_8MMA_AtomIJNSA_20SM100_MMA_F16BF16_SSISK_SK_fLi128ELi128ELNSA_4UMMA5MajorE0ELSP_1ELNSO_7ScaleInE0ELSQ_0EEEEEENSA_6LayoutISE_NSB_IJNSC_ILi0EEESU_SU_EEEEENSB_IJNSA_10UnderscoreESX_SX_EEEEENS7_6detail27Sm100ImplicitGemmTileTraitsINSA_20SM90_TMA_LOAD_IM2COLENSA_14ComposedLayoutINSA_7SwizzleILi3ELi4ELi3EEENSA_18smem_ptr_flag_bitsILi16EEENST_INSB_IJNSC_ILi8EEESH_EEENSB_IJSH_SD_EEEEEEEvEENS11_INSA_13SM90_TMA_LOADENS13_IS15_S17_NST_INSB_IJSH_S18_EEENSB_IJSD_SH_EEEEEEEvEEEENS_8epilogue10collective18CollectiveEpilogueINS1L_23Sm100TmaWarpSpecializedILi4ELi2ELi32ELb1ELb0EEEJSJ_NSB_IJNST_ISG_SD_EENST_INSC_ILi32EEESD_EEEEESK_NSB_IJNSB_IJllllEEESD_SU_EEESK_S1V_NS1L_6fusion15FusionCallbacksIS1P_NS1W_17LinearCombinationISK_fSK_fLNS_15FloatRoundStyleE2EEESJ_S1T_JEEENSA_5SM1004TMEM4LOAD26SM100_TMEM_LOAD_32dp32b32xES12_NS13_INS14_ILi2ELi4ELi3EEES17_NST_INSB_IJS18_S1R_EEENSB_IJS1R_SD_EEEEEEENSA_39AutoVectorizingCopyWithAssumedAlignmentILi128EEENSA_21SM90_TMA_STORE_IM2COLES2A_S2C_S2C_EEEvvEEEEvNT_6ParamsE:
        .type           _ZN7cutlass13device_kernelINS_4conv6kernel13ConvUniversalINS1_16ConvProblemShapeILNS1_8OperatorE1ELi3EEENS1_10collective14CollectiveConvINS1_47MainloopSm100TmaUmmaWarpSpecializedImplicitGemmILS5_1ELi6ELi3ELi1ELi2EN4cute5tupleIJNSA_1CILi1EEESD_SD_EEEEENSB_IJNSC_ILi128EEESG_NSB_IJNSC_ILi64EEEEEEEEENS_6half_tESK_NSA_8TiledMMAINSA_8MMA_AtomIJNSA_20SM100_MMA_F16BF16_SSISK_SK_fLi128ELi128ELNSA_4UMMA5MajorE0ELSP_1ELNSO_7ScaleInE0ELSQ_0EEEEEENSA_6LayoutISE_NSB_IJNSC_ILi0EEESU_SU_EEEEENSB_IJNSA_10UnderscoreESX_SX_EEEEENS7_6detail27Sm100ImplicitGemmTileTraitsINSA_20SM90_TMA_LOAD_IM2COLENSA_14ComposedLayoutINSA_7SwizzleILi3ELi4ELi3EEENSA_18smem_ptr_flag_bitsILi16EEENST_INSB_IJNSC_ILi8EEESH_EEENSB_IJSH_SD_EEEEEEEvEENS11_INSA_13SM90_TMA_LOADENS13_IS15_S17_NST_INSB_IJSH_S18_EEENSB_IJSD_SH_EEEEEEEvEEEENS_8epilogue10collective18CollectiveEpilogueINS1L_23Sm100TmaWarpSpecializedILi4ELi2ELi32ELb1ELb0EEEJSJ_NSB_IJNST_ISG_SD_EENST_INSC_ILi32EEESD_EEEEESK_NSB_IJNSB_IJllllEEESD_SU_EEESK_S1V_NS1L_6fusion15FusionCallbacksIS1P_NS1W_17LinearCombinationISK_fSK_fLNS_15FloatRoundStyleE2EEESJ_S1T_JEEENSA_5SM1004TMEM4LOAD26SM100_TMEM_LOAD_32dp32b32xES12_NS13_INS14_ILi2ELi4ELi3EEES17_NST_INSB_IJS18_S1R_EEENSB_IJS1R_SD_EEEEEEENSA_39AutoVectorizingCopyWithAssumedAlignmentILi128EEENSA_21SM90_TMA_STORE_IM2COLES2A_S2C_S2C_EEEvvEEEEvNT_6ParamsE,@function
        .size           _ZN7cutlass13device_kernelINS_4conv6kernel13ConvUniversalINS1_16ConvProblemShapeILNS1_8OperatorE1ELi3EEENS1_10collective14CollectiveConvINS1_47MainloopSm100TmaUmmaWarpSpecializedImplicitGemmILS5_1ELi6ELi3ELi1ELi2EN4cute5tupleIJNSA_1CILi1EEESD_SD_EEEEENSB_IJNSC_ILi128EEESG_NSB_IJNSC_ILi64EEEEEEEEENS_6half_tESK_NSA_8TiledMMAINSA_8MMA_AtomIJNSA_20SM100_MMA_F16BF16_SSISK_SK_fLi128ELi128ELNSA_4UMMA5MajorE0ELSP_1ELNSO_7ScaleInE0ELSQ_0EEEEEENSA_6LayoutISE_NSB_IJNSC_ILi0EEESU_SU_EEEEENSB_IJNSA_10UnderscoreESX_SX_EEEEENS7_6detail27Sm100ImplicitGemmTileTraitsINSA_20SM90_TMA_LOAD_IM2COLENSA_14ComposedLayoutINSA_7SwizzleILi3ELi4ELi3EEENSA_18smem_ptr_flag_bitsILi16EEENST_INSB_IJNSC_ILi8EEESH_EEENSB_IJSH_SD_EEEEEEEvEENS11_INSA_13SM90_TMA_LOADENS13_IS15_S17_NST_INSB_IJSH_S18_EEENSB_IJSD_SH_EEEEEEEvEEEENS_8epilogue10collective18CollectiveEpilogueINS1L_23Sm100TmaWarpSpecializedILi4ELi2ELi32ELb1ELb0EEEJSJ_NSB_IJNST_ISG_SD_EENST_INSC_ILi32EEESD_EEEEESK_NSB_IJNSB_IJllllEEESD_SU_EEESK_S1V_NS1L_6fusion15FusionCallbacksIS1P_NS1W_17LinearCombinationISK_fSK_fLNS_15FloatRoundStyleE2EEESJ_S1T_JEEENSA_5SM1004TMEM4LOAD26SM100_TMEM_LOAD_32dp32b32xES12_NS13_INS14_ILi2ELi4ELi3EEES17_NST_INSB_IJS18_S1R_EEENSB_IJS1R_SD_EEEEEEENSA_39AutoVectorizingCopyWithAssumedAlignmentILi128EEENSA_21SM90_TMA_STORE_IM2COLES2A_S2C_S2C_EEEvvEEEEvNT_6ParamsE,(.L_x_172 - _ZN7cutlass13device_kernelINS_4conv6kernel13ConvUniversalINS1_16ConvProblemShapeILNS1_8OperatorE1ELi3EEENS1_10collective14CollectiveConvINS1_47MainloopSm100TmaUmmaWarpSpecializedImplicitGemmILS5_1ELi6ELi3ELi1ELi2EN4cute5tupleIJNSA_1CILi1EEESD_SD_EEEEENSB_IJNSC_ILi128EEESG_NSB_IJNSC_ILi64EEEEEEEEENS_6half_tESK_NSA_8TiledMMAINSA_8MMA_AtomIJNSA_20SM100_MMA_F16BF16_SSISK_SK_fLi128ELi128ELNSA_4UMMA5MajorE0ELSP_1ELNSO_7ScaleInE0ELSQ_0EEEEEENSA_6LayoutISE_NSB_IJNSC_ILi0EEESU_SU_EEEEENSB_IJNSA_10UnderscoreESX_SX_EEEEENS7_6detail27Sm100ImplicitGemmTileTraitsINSA_20SM90_TMA_LOAD_IM2COLENSA_14ComposedLayoutINSA_7SwizzleILi3ELi4ELi3EEENSA_18smem_ptr_flag_bitsILi16EEENST_INSB_IJNSC_ILi8EEESH_EEENSB_IJSH_SD_EEEEEEEvEENS11_INSA_13SM90_TMA_LOADENS13_IS15_S17_NST_INSB_IJSH_S18_EEENSB_IJSD_SH_EEEEEEEvEEEENS_8epilogue10collective18CollectiveEpilogueINS1L_23Sm100TmaWarpSpecializedILi4ELi2ELi32ELb1ELb0EEEJSJ_NSB_IJNST_ISG_SD_EENST_INSC_ILi32EEESD_EEEEESK_NSB_IJNSB_IJllllEEESD_SU_EEESK_S1V_NS1L_6fusion15FusionCallbacksIS1P_NS1W_17LinearCombinationISK_fSK_fLNS_15FloatRoundStyleE2EEESJ_S1T_JEEENSA_5SM1004TMEM4LOAD26SM100_TMEM_LOAD_32dp32b32xES12_NS13_INS14_ILi2ELi4ELi3EEES17_NST_INSB_IJS18_S1R_EEENSB_IJS1R_SD_EEEEEEENSA_39AutoVectorizingCopyWithAssumedAlignmentILi128EEENSA_21SM90_TMA_STORE_IM2COLES2A_S2C_S2C_EEEvvEEEEvNT_6ParamsE)
        .other          _ZN7cutlass13device_kernelINS_4conv6kernel13ConvUniversalINS1_16ConvProblemShapeILNS1_8OperatorE1ELi3EEENS1_10collective14CollectiveConvINS1_47MainloopSm100TmaUmmaWarpSpecializedImplicitGemmILS5_1ELi6ELi3ELi1ELi2EN4cute5tupleIJNSA_1CILi1EEESD_SD_EEEEENSB_IJNSC_ILi128EEESG_NSB_IJNSC_ILi64EEEEEEEEENS_6half_tESK_NSA_8TiledMMAINSA_8MMA_AtomIJNSA_20SM100_MMA_F16BF16_SSISK_SK_fLi128ELi128ELNSA_4UMMA5MajorE0ELSP_1ELNSO_7ScaleInE0ELSQ_0EEEEEENSA_6LayoutISE_NSB_IJNSC_ILi0EEESU_SU_EEEEENSB_IJNSA_10UnderscoreESX_SX_EEEEENS7_6detail27Sm100ImplicitGemmTileTraitsINSA_20SM90_TMA_LOAD_IM2COLENSA_14ComposedLayoutINSA_7SwizzleILi3ELi4ELi3EEENSA_18smem_ptr_flag_bitsILi16EEENST_INSB_IJNSC_ILi8EEESH_EEENSB_IJSH_SD_EEEEEEEvEENS11_INSA_13SM90_TMA_LOADENS13_IS15_S17_NST_INSB_IJSH_S18_EEENSB_IJSD_SH_EEEEEEEvEEEENS_8epilogue10collective18CollectiveEpilogueINS1L_23Sm100TmaWarpSpecializedILi4ELi2ELi32ELb1ELb0EEEJSJ_NSB_IJNST_ISG_SD_EENST_INSC_ILi32EEESD_EEEEESK_NSB_IJNSB_IJllllEEESD_SU_EEESK_S1V_NS1L_6fusion15FusionCallbacksIS1P_NS1W_17LinearCombinationISK_fSK_fLNS_15FloatRoundStyleE2EEESJ_S1T_JEEENSA_5SM1004TMEM4LOAD26SM100_TMEM_LOAD_32dp32b32xES12_NS13_INS14_ILi2ELi4ELi3EEES17_NST_INSB_IJS18_S1R_EEENSB_IJS1R_SD_EEEEEEENSA_39AutoVectorizingCopyWithAssumedAlignmentILi128EEENSA_21SM90_TMA_STORE_IM2COLES2A_S2C_S2C_EEEvvEEEEvNT_6ParamsE,@"STO_CUDA_ENTRY STV_DEFAULT"
_ZN7cutlass13device_kernelINS_4conv6kernel13ConvUniversalINS1_16ConvProblemShapeILNS1_8OperatorE1ELi3EEENS1_10collective14CollectiveConvINS1_47MainloopSm100TmaUmmaWarpSpecializedImplicitGemmILS5_1ELi6ELi3ELi1ELi2EN4cute5tupleIJNSA_1CILi1EEESD_SD_EEEEENSB_IJNSC_ILi128EEESG_NSB_IJNSC_ILi64EEEEEEEEENS_6half_tESK_NSA_8TiledMMAINSA_8MMA_AtomIJNSA_20SM100_MMA_F16BF16_SSISK_SK_fLi128ELi128ELNSA_4UMMA5MajorE0ELSP_1ELNSO_7ScaleInE0ELSQ_0EEEEEENSA_6LayoutISE_NSB_IJNSC_ILi0EEESU_SU_EEEEENSB_IJNSA_10UnderscoreESX_SX_EEEEENS7_6detail27Sm100ImplicitGemmTileTraitsINSA_20SM90_TMA_LOAD_IM2COLENSA_14ComposedLayoutINSA_7SwizzleILi3ELi4ELi3EEENSA_18smem_ptr_flag_bitsILi16EEENST_INSB_IJNSC_ILi8EEESH_EEENSB_IJSH_SD_EEEEEEEvEENS11_INSA_13SM90_TMA_LOADENS13_IS15_S17_NST_INSB_IJSH_S18_EEENSB_IJSD_SH_EEEEEEEvEEEENS_8epilogue10collective18CollectiveEpilogueINS1L_23Sm100TmaWarpSpecializedILi4ELi2ELi32ELb1ELb0EEEJSJ_NSB_IJNST_ISG_SD_EENST_INSC_ILi32EEESD_EEEEESK_NSB_IJNSB_IJllllEEESD_SU_EEESK_S1V_NS1L_6fusion15FusionCallbacksIS1P_NS1W_17LinearCombinationISK_fSK_fLNS_15FloatRoundStyleE2EEESJ_S1T_JEEENSA_5SM1004TMEM4LOAD26SM100_TMEM_LOAD_32dp32b32xES12_NS13_INS14_ILi2ELi4ELi3EEES17_NST_INSB_IJS18_S1R_EEENSB_IJS1R_SD_EEEEEEENSA_39AutoVectorizingCopyWithAssumedAlignmentILi128EEENSA_21SM90_TMA_STORE_IM2COLES2A_S2C_S2C_EEEvvEEEEvNT_6ParamsE:
[----:B------:R-:W1:Y:S01]  /*0000*/  LDC R1, c[0x0][0x37c] ;  /* 0x0000df00ff017b82 */ /* 0x000e620000000800 */
[----:B------:R-:W2:Y:S01]  /*0010*/  S2R R83, SR_TID.X ;  /* 0x0000000000537919 */ /* 0x000ea20000002100 */
[----:B------:R-:W3:Y:S01]  /*0020*/  LDCU.64 UR8, c[0x0][0x990] ;  /* 0x00013200ff0877ac */ /* 0x000ee20008000a00 */
[----:B-1----:R-:W-:Y:S01]  /*0030*/  VIADD R1, R1, 0xfffffff8 ;  /* 0xfffffff801017836 */ /* 0x002fe20000000000 */
[----:B------:R-:W-:Y:S02]  /*0040*/  PRMT R85, RZ, 0x7610, R85 ;  /* 0x00007610ff557816 */ /* 0x000fe40000000055 */
[----:B------:R-:W-:Y:S01]  /*0050*/  ELECT P3, URZ, PT ;  /* 0x0000000000ff782f */ /* 0x000fe20003860000 */
[----:B---3--:R-:W-:-:S04]  /*0060*/  UISETP.NE.U32.AND UP0, UPT, UR8, URZ, UPT ;  /* 0x000000ff0800728c */ /* 0x008fc8000bf05070 */
[----:B------:R-:W-:Y:S01]  /*0070*/  UISETP.NE.AND.EX UP0, UPT, UR9, URZ, UPT, UP0 ;  /* 0x000000ff0900728c */ /* 0x000fe2000bf05300 */
[----:B--2---:R-:W-:-:S05]  /*0080*/  SHF.R.U32.HI R86, RZ, 0x5, R83 ;  /* 0x00000005ff567819 */ /* 0x004fca0000011653 */
[----:B------:R-:W1:Y:S02]  /*0090*/  SHFL.IDX PT, R0, R86, RZ, 0x1f ;  /* 0x00001fff56007589 */ /* 0x000e6400000e0000 */
[----:B-1----:R-:W-:Y:S01]  /*00a0*/  R2UR UR18, R0 ;  /* 0x00000000001272ca */ /* 0x002fe200000e0000 */
[----:B------:R-:W-:-:S14]  /*00b0*/  BRA.U UP0, `(.L_x_0) ;  /* 0x0000000100307547 */ /* 0x000fdc000b800000 */
[----:B------:R-:W1:Y:S02]  /*00c0*/  LDCU.64 UR4, c[0x0][0x988] ;  /* 0x00013100ff0477ac */ /* 0x000e640008000a00 */
[----:B-1----:R-:W-:-:S04]  /*00d0*/  UISETP.NE.U32.AND UP0, UPT, UR4, URZ, UPT ;  /* 0x000000ff0400728c */ /* 0x002fc8000bf05070 */
[----:B------:R-:W-:-:S09]  /*00e0*/  UISETP.NE.AND.EX UP0, UPT, UR5, URZ, UPT, UP0 ;  /* 0x000000ff0500728c */ /* 0x000fd2000bf05300 */
[----:B------:R-:W-:Y:S05]  /*00f0*/  BRA.U !UP0, `(.L_x_1) ;  /* 0x0000000108147547 */ /* 0x000fea000b800000 */
[----:B------:R-:W1:Y:S01]  /*0100*/  LDC.64 R2, c[0x0][0x988] ;  /* 0x00026200ff027b82 */ /* 0x000e620000000a00 */
[----:B------:R-:W1:Y:S02]  /*0110*/  LDCU.64 UR4, c[0x0][0x358] ;  /* 0x00006b00ff0477ac */ /* 0x000e640008000a00 */
[----:B-1----:R1:W5:Y:S01]  /*0120*/  LDG.E R41, desc[UR4][R2.64] ;  /* 0x0000000402297981 */ /* 0x002362000c1e1900 */
[----:B------:R-:W-:Y:S01]  /*0130*/  HFMA2 R85, -RZ, RZ, 0, 5.9604644775390625e-08 ;  /* 0x00000001ff557431 */ /* 0x000fe200000001ff */
[----:B------:R-:W-:Y:S05]  /*0140*/  BRA `(.L_x_0) ;  /* 0x00000000000c7947 */ /* 0x000fea0003800000 */
.L_x_1:
[----:B------:R-:W1:Y:S01]  /*0150*/  LDCU UR4, c[0x0][0x980] ;  /* 0x00013000ff0477ac */ /* 0x000e620008000800 */
[----:B------:R-:W-:Y:S01]  /*0160*/  HFMA2 R85, -RZ, RZ, 0, 5.9604644775390625e-08 ;  /* 0x00000001ff557431 */ /* 0x000fe200000001ff */
[----:B-1----:R-:W-:-:S07]  /*0170*/  MOV R41, UR4 ;  /* 0x0000000400297c02 */ /* 0x002fce0008000f00 */
.L_x_0:
[----:B------:R-:W2:Y:S02]  /*0180*/  LDCU.64 UR4, c[0x0][0x9b0] ;  /* 0x00013600ff0477ac */ /* 0x000ea40008000a00 */
[----:B--2---:R-:W-:-:S04]  /*0190*/  UISETP.NE.U32.AND UP0, UPT, UR4, URZ, UPT ;  /* 0x000000ff0400728c */ /* 0x004fc8000bf05070 */
[----:B------:R-:W-:-:S09]  /*01a0*/  UISETP.NE.AND.EX UP0, UPT, UR5, URZ, UPT, UP0 ;  /* 0x000000ff0500728c */ /* 0x000fd2000bf05300 */
[----:B------:R-:W-:Y:S05]  /*01b0*/  BRA.U UP0, `(.L_x_2) ;  /* 0x0000000100287547 */ /* 0x000fea000b800000 */
[----:B------:R-:W2:Y:S02]  /*01c0*/  LDCU.64 UR4, c[0x0][0x9a8] ;  /* 0x00013500ff0477ac */ /* 0x000ea40008000a00 */
[----:B--2---:R-:W-:-:S04]  /*01d0*/  UISETP.NE.U32.AND UP0, UPT, UR4, URZ, UPT ;  /* 0x000000ff0400728c */ /* 0x004fc8000bf05070 */
[----:B------:R-:W-:-:S09]  /*01e0*/  UISETP.NE.AND.EX UP0, UPT, UR5, URZ, UPT, UP0 ;  /* 0x000000ff0500728c */ /* 0x000fd2000bf05300 */
[----:B------:R-:W-:Y:S05]  /*01f0*/  BRA.U !UP0, `(.L_x_3) ;  /* 0x0000000108107547 */ /* 0x000fea000b800000 */
[----:B------:R-:W2:Y:S01]  /*0200*/  LDC.64 R38, c[0x0][0x9a8] ;  /* 0x00026a00ff267b82 */ /* 0x000ea20000000a00 */
[----:B------:R-:W2:Y:S02]  /*0210*/  LDCU.64 UR4, c[0x0][0x358] ;  /* 0x00006b00ff0477ac */ /* 0x000ea40008000a00 */
[----:B--2---:R2:W5:Y:S01]  /*0220*/  LDG.E R38, desc[UR4][R38.64] ;  /* 0x0000000426267981 */ /* 0x004562000c1e1900 */
[----:B------:R-:W-:Y:S05]  /*0230*/  BRA `(.L_x_2) ;  /* 0x0000000000087947 */ /* 0x000fea0003800000 */
.L_x_3:
[----:B------:R-:W2:Y:S02]  /*0240*/  LDCU UR4, c[0x0][0x9a0] ;  /* 0x00013400ff0477ac */ /* 0x000ea40008000800 */
[----:B--2---:R-:W-:Y:S02]  /*0250*/  MOV R38, UR4 ;  /* 0x0000000400267c02 */ /* 0x004fe40008000f00 */
.L_x_2:
[----:B------:R-:W-:Y:S01]  /*0260*/  IMAD.U32 R0, RZ, RZ, UR18 ;  /* 0x00000012ff007e24 */ /* 0x000fe2000f8e00ff */
[----:B------:R-:W-:Y:S04]  /*0270*/  BSSY.RECONVERGENT B0, `(.L_x_4) ;  /* 0x000000c000007945 */ /* 0x000fe80003800200 */
[C---:B------:R-:W-:Y:S02]  /*0280*/  ISETP.NE.OR P1, PT, R0.reuse, 0x1, !P3 ;  /* 0x000000010000780c */ /* 0x040fe40005f25670 */
[----:B------:R-:W-:-:S11]  /*0290*/  ISETP.NE.OR P0, PT, R0, 0x3, !P3 ;  /* 0x000000030000780c */ /* 0x000fd60005f05670 */
[----:B------:R-:W-:Y:S05]  /*02a0*/  @P1 BRA `(.L_x_5) ;  /* 0x0000000000201947 */ /* 0x000fea0003800000 */
[----:B------:R-:W3:Y:S02]  /*02b0*/  LDCU.64 UR4, c[0x0][0x348] ;  /* 0x00006900ff0477ac */ /* 0x000ee40008000a00 */
[----:B---3--:R-:W-:Y:S02]  /*02c0*/  UIADD3 UR6, UP1, UPT, UR4, 0x80, URZ ;  /* 0x0000008004067890 */ /* 0x008fe4000ff3e0ff */
[----:B------:R-:W-:Y:S02]  /*02d0*/  UIADD3 UR4, UP0, UPT, UR4, 0x200, URZ ;  /* 0x0000020004047890 */ /* 0x000fe4000ff1e0ff */
[----:B------:R-:W-:Y:S02]  /*02e0*/  UIADD3.X UR7, UPT, UPT, URZ, UR5, URZ, UP1, !UPT ;  /* 0x00000005ff077290 */ /* 0x000fe40008ffe4ff */
[----:B------:R-:W-:-:S07]  /*02f0*/  UIADD3.X UR5, UPT, UPT, URZ, UR5, URZ, UP0, !UPT ;  /* 0x00000005ff057290 */ /* 0x000fce00087fe4ff */
[----:B------:R3:W-:Y:S02]  /*0300*/  UTMACCTL.PF [UR6] ;  /* 0x00000000060079b9 */ /* 0x0007e40008040000 */
[----:B------:R3:W-:Y:S02]  /*0310*/  UTMACCTL.PF [UR4] ;  /* 0x00000000040079b9 */ /* 0x0007e40008040000 */
[----:B---3--:R-:W-:Y:S01]  /*0320*/  NOP ;  /* 0x0000000000007918 */ /* 0x008fe20000000000 */
.L_x_5:
[----:B------:R-:W-:Y:S05]  /*0330*/  BSYNC.RECONVERGENT B0 ;  /* 0x0000000000007941 */ /* 0x000fea0003800200 */
.L_x_4:
[----:B------:R-:W-:Y:S04]  /*0340*/  BSSY.RECONVERGENT B0, `(.L_x_6) ;  /* 0x000000a000007945 */ /* 0x000fe80003800200 */
        /* <DEDUP_REMOVED lines=9> */
.L_x_7:
[----:B------:R-:W-:Y:S05]  /*03e0*/  BSYNC.RECONVERGENT B0 ;  /* 0x0000000000007941 */ /* 0x000fea0003800200 */
.L_x_6:
[----:B------:R-:W3:Y:S01]  /*03f0*/  LDCU.64 UR4, c[0x0][0x988] ;  /* 0x00013100ff0477ac */ /* 0x000ee20008000a00 */
[----:B------:R-:W-:Y:S02]  /*0400*/  UISETP.EQ.U32.AND UP2, UPT, UR8, URZ, UPT ;  /* 0x000000ff0800728c */ /* 0x000fe4000bf42070 */
[----:B------:R-:W-:Y:S02]  /*0410*/  UPLOP3.LUT UP3, UPT, UPT, UPT, UPT, 0x80, 0x8 ;  /* 0x000000000008789c */ /* 0x000fe40003f6f070 */
[----:B---3--:R-:W-:-:S04]  /*0420*/  UISETP.NE.U32.AND UP0, UPT, UR4, URZ, UPT ;  /* 0x000000ff0400728c */ /* 0x008fc8000bf05070 */
[----:B------:R-:W-:-:S04]  /*0430*/  UISETP.NE.AND.EX UP1, UPT, UR5, URZ, UPT, UP0 ;  /* 0x000000ff0500728c */ /* 0x000fc8000bf25300 */
[----:B------:R-:W-:-:S04]  /*0440*/  UISETP.EQ.OR.EX UP4, UPT, UR9, URZ, !UP1, UP2 ;  /* 0x000000ff0900728c */ /* 0x000fc8000cf82720 */
[----:B------:R-:W-:-:S06]  /*0450*/  UP2UR UR4, UPR, URZ, 0x10 ;  /* 0x00000010ff047883 */ /* 0x000fcc0008000000 */
[----:B------:R-:W-:Y:S01]  /*0460*/  MOV R93, UR4 ;  /* 0x00000004005d7c02 */ /* 0x000fe20008000f00 */
[----:B------:R-:W-:Y:S06]  /*0470*/  BRA.U !UP4, `(.L_x_8) ;  /* 0x000000010c207547 */ /* 0x000fec000b800000 */
[----:B------:R-:W-:Y:S01]  /*0480*/  UISETP.NE.U32.AND UP2, UPT, UR8, URZ, UPT ;  /* 0x000000ff0800728c */ /* 0x000fe2000bf45070 */
[----:B-----5:R-:W-:Y:S01]  /*0490*/  FSETP.NEU.AND P0, PT, R41, RZ, PT ;  /* 0x000000ff2900720b */ /* 0x020fe20003f0d000 */
[----:B------:R-:W-:Y:S02]  /*04a0*/  USEL UR4, URZ, 0xffffffff, UP1 ;  /* 0xffffffffff047887 */ /* 0x000fe40008800000 */
[----:B------:R-:W-:-:S10]  /*04b0*/  UISETP.NE.AND.EX UP2, UPT, UR9, URZ, UPT, UP2 ;  /* 0x000000ff0900728c */ /* 0x000fd4000bf45320 */
[----:B------:R-:W-:Y:S01]  /*04c0*/  VOTEU.ANY UP0, P0 ;  /* 0x0000000000ff7886 */ /* 0x000fe20000000100 */
[----:B------:R-:W-:-:S04]  /*04d0*/  @!UP2 USEL UR4, URZ, 0xffffffff, UP0 ;  /* 0xffffffffff04a887 */ /* 0x000fc80008000000 */
[----:B------:R-:W-:-:S04]  /*04e0*/  ULOP3.LUT UR4, UR4, 0x1, URZ, 0xc0, !UPT ;  /* 0x0000000104047892 */ /* 0x000fc8000f8ec0ff */
[----:B------:R-:W-:-:S11]  /*04f0*/  UISETP.NE.U32.AND UP3, UPT, UR4, 0x1, UPT ;  /* 0x000000010400788c */ /* 0x000fd6000bf65070 */
.L_x_8:
[----:B-1----:R-:W1:Y:S01]  /*0500*/  SHFL.IDX PT, R2, R86, RZ, 0x1f ;  /* 0x00001fff56027589 */ /* 0x002e6200000e0000 */
[----:B------:R-:W-:-:S04]  /*0510*/  UISETP.NE.AND UP0, UPT, UR18, 0x2, UPT ;  /* 0x000000021200788c */ /* 0x000fc8000bf05270 */
[----:B------:R-:W-:Y:S01]  /*0520*/  USEL UR56, URZ, 0x1, UP0 ;  /* 0x00000001ff387887 */ /* 0x000fe20008000000 */
[----:B-1----:R-:W-:-:S13]  /*0530*/  ISETP.NE.AND P0, PT, R2, RZ, PT ;  /* 0x000000ff0200720c */ /* 0x002fda0003f05270 */
[----:B------:R-:W-:Y:S05]  /*0540*/  @P0 BRA `(.L_x_9) ;  /* 0x0000000000580947 */ /* 0x000fea0003800000 */
[----:B------:R-:W1:Y:S01]  /*0550*/  S2UR UR4, SR_CgaCtaId ;  /* 0x00000000000479c3 */ /* 0x000e620000008800 */
[----:B------:R-:W-:Y:S01]  /*0560*/  UMOV UR5, 0x400 ;  /* 0x0000040000057882 */ /* 0x000fe20000000000 */
[----:B------:R-:W-:Y:S01]  /*0570*/  UMOV UR6, 0x1 ;  /* 0x0000000100067882 */ /* 0x000fe20000000000 */
[----:B------:R-:W-:Y:S01]  /*0580*/  ELECT P0, URZ, PT ;  /* 0x0000000000ff782f */ /* 0x000fe20003800000 */
[----:B------:R-:W-:-:S04]  /*0590*/  UIADD3 UR6, UPT, UPT, -UR6, 0x100000, URZ ;  /* 0x0010000006067890 */ /* 0x000fc8000fffe1ff */
[----:B------:R-:W-:Y:S02]  /*05a0*/  USHF.L.U32 UR7, UR6, 0xb, URZ ;  /* 0x0000000b06077899 */ /* 0x000fe400080006ff */
[----:B------:R-:W-:Y:S02]  /*05b0*/  USHF.L.U32 UR6, UR6, 0x1, URZ ;  /* 0x0000000106067899 */ /* 0x000fe400080006ff */
[----:B-1----:R-:W-:Y:S01]  /*05c0*/  ULEA UR4, UR4, UR5, 0x18 ;  /* 0x0000000504047291 */ /* 0x002fe2000f8ec0ff */
[----:B------:R-:W1:Y:S11]  /*05d0*/  FENCE.VIEW.ASYNC.S ;  /* 0x00000000000073c6 */ /* 0x000e760000000000 */
[----:B-1----:R1:W3:Y:S01]  /*05e0*/  SYNCS.EXCH.64 URZ, [UR4], UR6 ;  /* 0x0000000604ff75b2 */ /* 0x0022e20008000100 */
[----:B------:R1:W4:Y:S01]  /*05f0*/  SYNCS.EXCH.64 URZ, [UR4+0x30], UR6 ;  /* 0x0000300604ff75b2 */ /* 0x0003220008000100 */
[----:B------:R1:W1:Y:S01]  /*0600*/  SYNCS.EXCH.64 URZ, [UR4+0x8], UR6 ;  /* 0x0000080604ff75b2 */ /* 0x0002620008000100 */
        /* <DEDUP_REMOVED lines=9> */
[----:B------:R-:W-:Y:S01]  /*06a0*/  NOP ;  /* 0x0000000000007918 */ /* 0x000fe20000000000 */
.L_x_9:
[----:B------:R-:W2:Y:S01]  /*06b0*/  SHFL.IDX PT, R2, R86, RZ, 0x1f ;  /* 0x00001fff56027589 */ /* 0x000ea200000e0000 */
[----:B------:R-:W-:Y:S01]  /*06c0*/  NOP ;  /* 0x0000000000007918 */ /* 0x000fe20000000000 */
[----:B--2---:R-:W-:-:S13]  /*06d0*/  ISETP.NE.AND P0, PT, R2, 0x1, PT ;  /* 0x000000010200780c */ /* 0x004fda0003f05270 */
[----:B------:R-:W-:Y:S05]  /*06e0*/  @P0 BRA `(.L_x_10) ;  /* 0x0000000000580947 */ /* 0x000fea0003800000 */
[----:B-1----:R-:W1:Y:S01]  /*06f0*/  S2UR UR4, SR_CgaCtaId ;  /* 0x00000000000479c3 */ /* 0x002e620000008800 */
[----:B------:R-:W-:Y:S01]  /*0700*/  UMOV UR5, 0x400 ;  /* 0x0000040000057882 */ /* 0x000fe20000000000 */
[----:B------:R-:W-:Y:S01]  /*0710*/  UMOV UR8, 0x20 ;  /* 0x0000002000087882 */ /* 0x000fe20000000000 */
[----:B------:R-:W-:Y:S01]  /*0720*/  UMOV UR6, 0x80 ;  /* 0x0000008000067882 */ /* 0x000fe20000000000 */
[----:B------:R-:W-:-:S04]  /*0730*/  UIADD3 UR8, UPT, UPT, -UR8, 0x100000, URZ ;  /* 0x0010000008087890 */ /* 0x000fc8000fffe1ff */
[----:B------:R-:W-:Y:S02]  /*0740*/  USHF.L.U32 UR9, UR8, 0xb, URZ ;  /* 0x0000000b08097899 */ /* 0x000fe400080006ff */
[----:B------:R-:W-:Y:S02]  /*0750*/  USHF.L.U32 UR8, UR8, 0x1, URZ ;  /* 0x0000000108087899 */ /* 0x000fe400080006ff */
[----:B------:R-:W-:-:S04]  /*0760*/  UIADD3 UR6, UPT, UPT, -UR6, 0x100000, URZ ;  /* 0x0010000006067890 */ /* 0x000fc8000fffe1ff */
[----:B------:R-:W-:Y:S02]  /*0770*/  USHF.L.U32 UR7, UR6, 0xb, URZ ;  /* 0x0000000b06077899 */ /* 0x000fe400080006ff */
[----:B------:R-:W-:Y:S01]  /*0780*/  USHF.L.U32 UR6, UR6, 0x1, URZ ;  /* 0x0000000106067899 */ /* 0x000fe200080006ff */
[----:B------:R-:W-:Y:S01]  /*0790*/  ELECT P0, URZ, PT ;  /* 0x0000000000ff782f */ /* 0x000fe20003800000 */
[----:B-1----:R-:W-:Y:S01]  /*07a0*/  ULEA UR4, UR4, UR5, 0x18 ;  /* 0x0000000504047291 */ /* 0x002fe2000f8ec0ff */
[----:B------:R-:W1:Y:S11]  /*07b0*/  FENCE.VIEW.ASYNC.S ;  /* 0x00000000000073c6 */ /* 0x000e760000000000 */
[----:B-1----:R2:W1:Y:S01]  /*07c0*/  SYNCS.EXCH.64 URZ, [UR4+0x60], UR8 ;  /* 0x0000600804ff75b2 */ /* 0x0024620008000100 */
[----:B------:R2:W1:Y:S01]  /*07d0*/  SYNCS.EXCH.64 URZ, [UR4+0x80], UR6 ;  /* 0x0000800604ff75b2 */ /* 0x0004620008000100 */
[----:B------:R2:W1:Y:S01]  /*07e0*/  SYNCS.EXCH.64 URZ, [UR4+0x68], UR8 ;  /* 0x0000680804ff75b2 */ /* 0x0004620008000100 */
[----:B------:R2:W1:Y:S01]  /*07f0*/  SYNCS.EXCH.64 URZ, [UR4+0x88], UR6 ;  /* 0x0000880604ff75b2 */ /* 0x0004620008000100 */
[----:B------:R2:W1:Y:S01]  /*0800*/  SYNCS.EXCH.64 URZ, [UR4+0x70], UR8 ;  /* 0x0000700804ff75b2 */ /* 0x0004620008000100 */
[----:B------:R2:W1:Y:S01]  /*0810*/  SYNCS.EXCH.64 URZ, [UR4+0x90], UR6 ;  /* 0x0000900604ff75b2 */ /* 0x0004620008000100 */
[----:B------:R2:W1:Y:S01]  /*0820*/  SYNCS.EXCH.64 URZ, [UR4+0x78], UR8 ;  /* 0x0000780804ff75b2 */ /* 0x0004620008000100 */
[----:B------:R2:W1:Y:S02]  /*0830*/  SYNCS.EXCH.64 URZ, [UR4+0x98], UR6 ;  /* 0x0000980604ff75b2 */ /* 0x0004640008000100 */
[----:B--2---:R-:W-:Y:S01]  /*0840*/  NOP ;  /* 0x0000000000007918 */ /* 0x004fe20000000000 */
.L_x_10:
[----:B------:R-:W2:Y:S01]  /*0850*/  SHFL.IDX PT, R2, R86, RZ, 0x1f ;  /* 0x00001fff56027589 */ /* 0x000ea200000e0000 */
[----:B------:R-:W-:Y:S01]  /*0860*/  NOP ;  /* 0x0000000000007918 */ /* 0x000fe20000000000 */
[----:B--2---:R-:W-:-:S13]  /*0870*/  ISETP.NE.AND P0, PT, R2, 0x3, PT ;  /* 0x000000030200780c */ /* 0x004fda0003f05270 */
[----:B------:R-:W-:Y:S05]  /*0880*/  @P0 BRA `(.L_x_11) ;  /* 0x0000000000300947 */ /* 0x000fea0003800000 */
[----:B-1----:R-:W1:Y:S01]  /*0890*/  S2UR UR4, SR_CgaCtaId ;  /* 0x00000000000479c3 */ /* 0x002e620000008800 */
[----:B------:R-:W-:Y:S01]  /*08a0*/  UMOV UR6, 0x400 ;  /* 0x0000040000067882 */ /* 0x000fe20000000000 */
[----:B------:R-:W-:Y:S01]  /*08b0*/  UMOV UR5, 0x20 ;  /* 0x0000002000057882 */ /* 0x000fe20000000000 */
[----:B------:R-:W-:Y:S01]  /*08c0*/  ELECT P0, URZ, PT ;  /* 0x0000000000ff782f */ /* 0x000fe20003800000 */
[----:B-1----:R-:W-:Y:S02]  /*08d0*/  ULEA UR6, UR4, UR6, 0x18 ;  /* 0x0000000604067291 */ /* 0x002fe4000f8ec0ff */
[----:B------:R-:W-:-:S04]  /*08e0*/  UIADD3 UR4, UPT, UPT, -UR5, 0x100000, URZ ;  /* 0x0010000005047890 */ /* 0x000fc8000fffe1ff */
[----:B------:R-:W-:Y:S02]  /*08f0*/  USHF.L.U32 UR5, UR4, 0xb, URZ ;  /* 0x0000000b04057899 */ /* 0x000fe400080006ff */
[----:B------:R-:W-:Y:S01]  /*0900*/  USHF.L.U32 UR4, UR4, 0x1, URZ ;  /* 0x0000000104047899 */ /* 0x000fe200080006ff */
[----:B------:R-:W1:Y:S11]  /*0910*/  FENCE.VIEW.ASYNC.S ;  /* 0x00000000000073c6 */ /* 0x000e760000000000 */
[----:B-1----:R2:W1:Y:S01]  /*0920*/  SYNCS.EXCH.64 URZ, [UR6+0xa0], UR4 ;  /* 0x0000a00406ff75b2 */ /* 0x0024620008000100 */
[----:B------:R2:W1:Y:S02]  /*0930*/  SYNCS.EXCH.64 URZ, [UR6+0xa8], UR4 ;  /* 0x0000a80406ff75b2 */ /* 0x0004640008000100 */
[----:B--2---:R-:W-:Y:S01]  /*0940*/  NOP ;  /* 0x0000000000007918 */ /* 0x004fe20000000000 */
.L_x_11:
[----:B------:R-:W2:Y:S01]  /*0950*/  SHFL.IDX PT, R2, R86, RZ, 0x1f ;  /* 0x00001fff56027589 */ /* 0x000ea200000e0000 */
[----:B------:R-:W-:Y:S01]  /*0960*/  NOP ;  /* 0x0000000000007918 */ /* 0x000fe20000000000 */
[----:B--2---:R-:W-:-:S13]  /*0970*/  ISETP.NE.AND P0, PT, R2, 0x4, PT ;  /* 0x000000040200780c */ /* 0x004fda0003f05270 */
[----:B------:R-:W-:Y:S05]  /*0980*/  @P0 BRA `(.L_x_12) ;  /* 0x0000000000440947 */ /* 0x000fea0003800000 */
[----:B-1----:R-:W1:Y:S01]  /*0990*/  S2UR UR6, SR_CgaCtaId ;  /* 0x00000000000679c3 */ /* 0x002e620000008800 */
[----:B------:R-:W-:Y:S01]  /*09a0*/  UMOV UR4, 0x100 ;  /* 0x0000010000047882 */ /* 0x000fe20000000000 */
[----:B------:R-:W-:Y:S01]  /*09b0*/  UMOV UR5, 0x400 ;  /* 0x0000040000057882 */ /* 0x000fe20000000000 */
[----:B------:R-:W-:Y:S01]  /*09c0*/  USEL UR4, UR4, 0xe0, UP3 ;  /* 0x000000e004047887 */ /* 0x000fe20009800000 */
[----:B------:R-:W-:Y:S01]  /*09d0*/  UMOV UR8, 0x1 ;  /* 0x0000000100087882 */ /* 0x000fe20000000000 */
[----:B------:R-:W-:Y:S01]  /*09e0*/  ELECT P0, URZ, PT ;  /* 0x0000000000ff782f */ /* 0x000fe20003800000 */
[----:B------:R-:W-:-:S04]  /*09f0*/  UIADD3 UR8, UPT, UPT, -UR8, 0x100000, URZ ;  /* 0x0010000008087890 */ /* 0x000fc8000fffe1ff */
[----:B------:R-:W-:Y:S02]  /*0a00*/  USHF.L.U32 UR9, UR8, 0xb, URZ ;  /* 0x0000000b08097899 */ /* 0x000fe400080006ff */
[----:B------:R-:W-:Y:S02]  /*0a10*/  USHF.L.U32 UR8, UR8, 0x1, URZ ;  /* 0x0000000108087899 */ /* 0x000fe400080006ff */
[----:B-1----:R-:W-:Y:S02]  /*0a20*/  ULEA UR6, UR6, UR5, 0x18 ;  /* 0x0000000506067291 */ /* 0x002fe4000f8ec0ff */
[----:B------:R-:W-:-:S04]  /*0a30*/  UIADD3 UR4, UPT, UPT, -UR4, 0x100000, URZ ;  /* 0x0010000004047890 */ /* 0x000fc8000fffe1ff */
[----:B------:R-:W-:Y:S02]  /*0a40*/  USHF.L.U32 UR5, UR4, 0xb, URZ ;  /* 0x0000000b04057899 */ /* 0x000fe400080006ff */
[----:B------:R-:W-:Y:S01]  /*0a50*/  USHF.L.U32 UR4, UR4, 0x1, URZ ;  /* 0x0000000104047899 */ /* 0x000fe200080006ff */
[----:B------:R-:W1:Y:S03]  /*0a60*/  FENCE.VIEW.ASYNC.S ;  /* 0x00000000000073c6 */ /* 0x000e660000000000 */
[----:B-1----:R2:W1:Y:S08]  /*0a70*/  SYNCS.EXCH.64 URZ, [UR6+0xb0], UR8 ;  /* 0x0000b00806ff75b2 */ /* 0x0024700008000100 */
[----:B------:R2:W1:Y:S02]  /*0a80*/  SYNCS.EXCH.64 URZ, [UR6+0xb8], UR4 ;  /* 0x0000b80406ff75b2 */ /* 0x0004640008000100 */
[----:B--2---:R-:W-:Y:S01]  /*0a90*/  NOP ;  /* 0x0000000000007918 */ /* 0x004fe20000000000 */
.L_x_12:
[----:B------:R-:W2:Y:S01]  /*0aa0*/  SHFL.IDX PT, R2, R86, RZ, 0x1f ;  /* 0x00001fff56027589 */ /* 0x000ea200000e0000 */
[----:B------:R-:W1:Y:S01]  /*0ab0*/  S2UR UR51, SR_CTAID.X ;  /* 0x00000000003379c3 */ /* 0x000e620000002500 */
[----:B------:R-:W-:-:S07]  /*0ac0*/  NOP ;  /* 0x0000000000007918 */ /* 0x000fce0000000000 */
[----:B------:R-:W1:Y:S01]  /*0ad0*/  S2UR UR24, SR_CTAID.Y ;  /* 0x00000000001879c3 */ /* 0x000e620000002600 */
[----:B--2---:R-:W-:-:S13]  /*0ae0*/  ISETP.NE.AND P0, PT, R2, 0x5, PT ;  /* 0x000000050200780c */ /* 0x004fda0003f05270 */
[----:B-1----:R-:W-:Y:S05]  /*0af0*/  @P0 BRA `(.L_x_13) ;  /* 0x0000000000480947 */ /* 0x002fea0003800000 */
[----:B------:R-:W1:Y:S01]  /*0b00*/  S2UR UR4, SR_CgaCtaId ;  /* 0x00000000000479c3 */ /* 0x000e620000008800 */
        /* <DEDUP_REMOVED lines=12> */
[----:B-1----:R1:W2:Y:S01]  /*0bd0*/  SYNCS.EXCH.64 URZ, [UR4+0xc0], UR8 ;  /* 0x0000c00804ff75b2 */ /* 0x0022a20008000100 */
[----:B------:R1:W1:Y:S01]  /*0be0*/  SYNCS.EXCH.64 URZ, [UR4+0xd0], UR6 ;  /* 0x0000d00604ff75b2 */ /* 0x0002620008000100 */
[----:B------:R1:W1:Y:S01]  /*0bf0*/  SYNCS.EXCH.64 URZ, [UR4+0xc8], UR8 ;  /* 0x0000c80804ff75b2 */ /* 0x0002620008000100 */
[----:B------:R1:W1:Y:S01]  /*0c00*/  SYNCS.EXCH.64 URZ, [UR4+0xd8], UR6 ;  /* 0x0000d80604ff75b2 */ /* 0x0002620008000100 */
[----:B------:R-:W-:Y:S01]  /*0c10*/  NOP ;  /* 0x0000000000007918 */ /* 0x000fe20000000000 */
.L_x_13:
[----:B------:R-:W-:-:S05]  /*0c20*/  CS2R.32 R78, SR_CgaSize ;  /* 0x00000000004e7805 */ /* 0x000fca0000008a00 */
[----:B------:R-:W-:-:S05]  /*0c30*/  IMAD R78, R78, -0xa0, RZ ;  /* 0xffffff604e4e7824 */ /* 0x000fca00078e02ff */
[----:B------:R-:W-:-:S14]  /*0c40*/  R2UR UR5, R78 ;  /* 0x000000004e0572ca */ /* 0x000fdc00000e0000 */
[----:B------:R-:W3:Y:S01]  /*0c50*/  LDCU UR5, c[0x0][UR5+0x2b0] ;  /* 0x00005600050577ac */ /* 0x000ee20008000800 */
[----:B------:R-:W-:Y:S02]  /*0c60*/  I2FP.F32.U32 R78, UR51 ;  /* 0x00000033004e7c45 */ /* 0x000fe40008201000 */
[----:B------:R-:W-:-:S05]  /*0c70*/  CS2R.32 R3, SR_CgaSize ;  /* 0x0000000000037805 */ /* 0x000fca0000008a00 */
[----:B------:R-:W-:-:S06]  /*0c80*/  IMAD R3, R3, -0xa0, RZ ;  /* 0xffffff6003037824 */ /* 0x000fcc00078e02ff */
[----:B------:R-:W4:Y:S01]  /*0c90*/  LDC R3, c[0x0][R3+0x2a0] ;  /* 0x0000a80003037b82 */ /* 0x000f220000000800 */
[----:B------:R-:W-:Y:S02]  /*0ca0*/  I2FP.F32.U32 R77, UR24 ;  /* 0x00000018004d7c45 */ /* 0x000fe40008201000 */
[----:B------:R-:W-:-:S05]  /*0cb0*/  CS2R.32 R2, SR_CgaSize ;  /* 0x0000000000027805 */ /* 0x000fca0000008a00 */
[----:B------:R-:W-:-:S05]  /*0cc0*/  IMAD R2, R2, -0xa0, RZ ;  /* 0xffffff6002027824 */ /* 0x000fca00078e02ff */
[----:B-1----:R-:W-:-:S14]  /*0cd0*/  R2UR UR4, R2 ;  /* 0x00000000020472ca */ /* 0x002fdc00000e0000 */
[----:B------:R-:W1:Y:S01]  /*0ce0*/  LDCU UR4, c[0x0][UR4+0x2b4] ;  /* 0x00005680040477ac */ /* 0x000e620008000800 */
[----:B------:R-:W-:Y:S01]  /*0cf0*/  NOP ;  /* 0x0000000000007918 */ /* 0x000fe20000000000 */
[----:B------:R-:W2:Y:S01]  /*0d00*/  LDCU UR19, c[0x0][0xc24] ;  /* 0x00018480ff1377ac */ /* 0x000ea20008000800 */
[----:B------:R-:W-:-:S05]  /*0d10*/  CS2R.32 R2, SR_CgaSize ;  /* 0x0000000000027805 */ /* 0x000fca0000008a00 */
[----:B------:R-:W-:-:S06]  /*0d20*/  IMAD R2, R2, -0xa0, RZ ;  /* 0xffffff6002027824 */ /* 0x000fcc00078e02ff */
[----:B------:R-:W4:Y:S01]  /*0d30*/  LDC R2, c[0x0][R2+0x2a4] ;  /* 0x0000a90002027b82 */ /* 0x000f220000000800 */
[----:B---3--:R-:W-:-:S07]  /*0d40*/  FMUL R78, R78, UR5 ;  /* 0x000000054e4e7c20 */ /* 0x008fce0008400000 */
[----:B------:R-:W3:Y:S01]  /*0d50*/  S2UR UR52, SR_CTAID.Z ;  /* 0x00000000003479c3 */ /* 0x000ee20000002700 */
[----:B-1----:R-:W-:Y:S01]  /*0d60*/  FMUL R77, R77, UR4 ;  /* 0x000000044d4d7c20 */ /* 0x002fe20008400000 */
[----:B------:R-:W1:Y:S01]  /*0d70*/  F2I.U32.TRUNC.NTZ R78, R78 ;  /* 0x0000004e004e7305 */ /* 0x000e62000020f000 */
[----:B--2---:R-:W-:-:S07]  /*0d80*/  UISETP.GE.AND UP0, UPT, UR19, 0x1, UPT ;  /* 0x000000011300788c */ /* 0x004fce000bf06270 */
[----:B------:R-:W2:Y:S01]  /*0d90*/  F2I.U32.TRUNC.NTZ R77, R77 ;  /* 0x0000004d004d7305 */ /* 0x000ea2000020f000 */
[----:B-1----:R-:W-:-:S05]  /*0da0*/  IADD3 R78, PT, PT, -R78, RZ, RZ ;  /* 0x000000ff4e4e7210 */ /* 0x002fca0007ffe1ff */
[----:B----4-:R-:W-:Y:S01]  /*0db0*/  IMAD R78, R3, R78, UR51 ;  /* 0x00000033034e7e24 */ /* 0x010fe2000f8e024e */
[----:B--2---:R-:W-:-:S05]  /*0dc0*/  IADD3 R77, PT, PT, -R77, RZ, RZ ;  /* 0x000000ff4d4d7210 */ /* 0x004fca0007ffe1ff */
[----:B------:R-:W-:Y:S01]  /*0dd0*/  IMAD R77, R2, R77, UR24 ;  /* 0x00000018024d7e24 */ /* 0x000fe2000f8e024d */
[----:B------:R-:W-:Y:S06]  /*0de0*/  BAR.SYNC.DEFER_BLOCKING 0x0 ;  /* 0x0000000000007b1d */ /* 0x000fec0000010000 */
[----:B---3--:R-:W-:Y:S05]  /*0df0*/  BRA.U !UP0, `(.L_x_14) ;  /* 0x0000000108d47547 */ /* 0x008fea000b800000 */
[----:B------:R-:W1:Y:S01]  /*0e00*/  LDCU.128 UR20, c[0x0][0xc10] ;  /* 0x00018200ff1477ac */ /* 0x000e620008000c00 */
[----:B------:R-:W2:Y:S01]  /*0e10*/  LDCU UR6, c[0x0][0x370] ;  /* 0x00006e00ff0677ac */ /* 0x000ea20008000800 */
[----:B------:R-:W3:Y:S01]  /*0e20*/  LDCU UR4, c[0x0][0x374] ;  /* 0x00006e80ff0477ac */ /* 0x000ee20008000800 */
[----:B------:R-:W4:Y:S01]  /*0e30*/  LDCU UR25, c[0x0][0xc0c] ;  /* 0x00018180ff1977ac */ /* 0x000f220008000800 */
[----:B------:R-:W4:Y:S01]  /*0e40*/  LDCU UR5, c[0x0][0xc20] ;  /* 0x00018400ff0577ac */ /* 0x000f220008000800 */
[----:B------:R-:W4:Y:S01]  /*0e50*/  LDCU.64 UR16, c[0x0][0xc28] ;  /* 0x00018500ff1077ac */ /* 0x000f220008000a00 */
[----:B-1----:R-:W-:Y:S02]  /*0e60*/  UISETP.NE.AND UP0, UPT, UR22, 0x1, UPT ;  /* 0x000000011600788c */ /* 0x002fe4000bf05270 */
[----:B---3--:R-:W-:Y:S02]  /*0e70*/  UIMAD.WIDE.U32 UR8, UR4, UR23, URZ ;  /* 0x00000017040872a5 */ /* 0x008fe4000f8e00ff */
[----:B--2---:R-:W-:-:S02]  /*0e80*/  UIMAD.WIDE.U32 UR10, UR6, UR20, URZ ;  /* 0x00000014060a72a5 */ /* 0x004fc4000f8e00ff */
[----:B----4-:R-:W-:Y:S02]  /*0e90*/  UISETP.NE.AND UP2, UPT, UR25, 0x1, UPT ;  /* 0x000000011900788c */ /* 0x010fe4000bf45270 */
[----:B------:R-:W-:Y:S01]  /*0ea0*/  UISETP.NE.AND UP4, UPT, UR19, 0x1, UPT ;  /* 0x000000011300788c */ /* 0x000fe2000bf85270 */
[----:B------:R-:W-:Y:S02]  /*0eb0*/  UMOV UR8, UR9 ;  /* 0x0000000900087c82 */ /* 0x000fe40008000000 */
[----:B------:R-:W-:Y:S01]  /*0ec0*/  UMOV UR10, UR11 ;  /* 0x0000000b000a7c82 */ /* 0x000fe20008000000 */
[----:B------:R-:W-:Y:S02]  /*0ed0*/  @UP0 USHF.R.U32.HI UR4, URZ, UR5, UR8 ;  /* 0x00000005ff040299 */ /* 0x000fe40008011608 */
[----:B------:R-:W-:Y:S02]  /*0ee0*/  UIMAD.WIDE.U32 UR12, UR24, UR23, URZ ;  /* 0x00000017180c72a5 */ /* 0x000fe4000f8e00ff */
[----:B------:R-:W-:-:S02]  /*0ef0*/  UIMAD.WIDE.U32 UR8, UR4, UR16, URZ ;  /* 0x00000010040872a5 */ /* 0x000fc4000f8e00ff */
[----:B------:R-:W-:Y:S02]  /*0f00*/  @UP2 USHF.R.U32.HI UR6, URZ, UR21, UR10 ;  /* 0x00000015ff062299 */ /* 0x000fe4000801160a */
[----:B------:R-:W-:Y:S02]  /*0f10*/  UIMAD.WIDE.U32 UR14, UR51, UR20, URZ ;  /* 0x00000014330e72a5 */ /* 0x000fe4000f8e00ff */
[----:B------:R-:W-:Y:S01]  /*0f20*/  UIMAD.WIDE.U32 UR10, UR6, UR16, URZ ;  /* 0x00000010060a72a5 */ /* 0x000fe2000f8e00ff */
[----:B------:R-:W-:Y:S01]  /*0f30*/  UMOV UR12, UR13 ;  /* 0x0000000d000c7c82 */ /* 0x000fe20008000000 */
[----:B------:R-:W-:Y:S01]  /*0f40*/  UMOV UR8, UR9 ;  /* 0x0000000900087c82 */ /* 0x000fe20008000000 */
[----:B------:R-:W-:Y:S02]  /*0f50*/  USHF.R.U32.HI UR12, URZ, UR5, UR12 ;  /* 0x00000005ff0c7299 */ /* 0x000fe4000801160c */
[----:B------:R-:W-:Y:S01]  /*0f60*/  @UP4 USHF.R.U32.HI UR4, URZ, UR17, UR8 ;  /* 0x00000011ff044299 */ /* 0x000fe20008011608 */
[----:B------:R-:W-:Y:S01]  /*0f70*/  UMOV UR14, UR15 ;  /* 0x0000000f000e7c82 */ /* 0x000fe20008000000 */
[----:B------:R-:W-:Y:S01]  /*0f80*/  UMOV UR10, UR11 ;  /* 0x0000000b000a7c82 */ /* 0x000fe20008000000 */
[----:B------:R-:W-:-:S02]  /*0f90*/  USHF.R.U32.HI UR14, URZ, UR21, UR14 ;  /* 0x00000015ff0e7299 */ /* 0x000fc4000801160e */
[----:B------:R-:W-:Y:S02]  /*0fa0*/  USEL UR5, UR24, UR12, !UP0 ;  /* 0x0000000c18057287 */ /* 0x000fe4000c000000 */
[----:B------:R-:W-:Y:S02]  /*0fb0*/  @UP4 USHF.R.U32.HI UR6, URZ, UR17, UR10 ;  /* 0x00000011ff064299 */ /* 0x000fe4000801160a */
[----:B------:R-:W-:Y:S02]  /*0fc0*/  UIMAD UR7, UR4, UR19, URZ ;  /* 0x00000013040772a4 */ /* 0x000fe4000f8e02ff */
[----:B------:R-:W-:Y:S02]  /*0fd0*/  USEL UR4, UR51, UR14, !UP2 ;  /* 0x0000000e33047287 */ /* 0x000fe4000d000000 */
[----:B------:R-:W-:Y:S02]  /*0fe0*/  UIMAD UR10, UR6, UR19, URZ ;  /* 0x00000013060a72a4 */ /* 0x000fe4000f8e02ff */
[----:B------:R-:W-:-:S02]  /*0ff0*/  UISETP.GE.AND UP0, UPT, UR5, UR7, UPT ;  /* 0x000000070500728c */ /* 0x000fc4000bf06270 */
[----:B------:R-:W-:Y:S02]  /*1000*/  UIMAD.WIDE.U32 UR8, UR5, UR16, URZ ;  /* 0x00000010050872a5 */ /* 0x000fe4000f8e00ff */
[----:B------:R-:W-:Y:S02]  /*1010*/  UISETP.GE.OR UP0, UPT, UR4, UR10, UP0 ;  /* 0x0000000a0400728c */ /* 0x000fe40008706670 */
[----:B------:R-:W-:Y:S02]  /*1020*/  UIMAD.WIDE.U32 UR10, UR4, UR16, URZ ;  /* 0x00000010040a72a5 */ /* 0x000fe4000f8e00ff */
[----:B------:R-:W-:Y:S01]  /*1030*/  UIADD3 UR10, UPT, UPT, -UR4, URZ, URZ ;  /* 0x000000ff040a7290 */ /* 0x000fe2000fffe1ff */
[----:B------:R-:W-:Y:S01]  /*1040*/  UMOV UR8, UR9 ;  /* 0x0000000900087c82 */ /* 0x000fe20008000000 */
[----:B------:R-:W-:Y:S02]  /*1050*/  UIADD3 UR9, UPT, UPT, -UR5, URZ, URZ ;  /* 0x000000ff05097290 */ /* 0x000fe4000fffe1ff */
[----:B------:R-:W-:-:S03]  /*1060*/  USHF.R.U32.HI UR8, URZ, UR17, UR8 ;  /* 0x00000011ff087299 */ /* 0x000fc60008011608 */
[----:B------:R-:W-:Y:S01]  /*1070*/  @!UP0 UMOV UR7, UR11 ;  /* 0x0000000b00078c82 */ /* 0x000fe20008000000 */
[----:B------:R-:W-:Y:S02]  /*1080*/  UIMAD UR24, UR22, UR9, UR24 ;  /* 0x00000009161872a4 */ /* 0x000fe4000f8e0218 */
[----:B------:R-:W-:Y:S02]  /*1090*/  USEL UR8, UR5, UR8, !UP4 ;  /* 0x0000000805087287 */ /* 0x000fe4000e000000 */
[----:B------:R-:W-:Y:S02]  /*10a0*/  @!UP0 USHF.R.U32.HI UR7, URZ, UR17, UR7 ;  /* 0x00000011ff078299 */ /* 0x000fe40008011607 */
[----:B------:R-:W-:Y:S02]  /*10b0*/  UIADD3 UR9, UPT, UPT, -UR8, URZ, URZ ;  /* 0x000000ff08097290 */ /* 0x000fe4000fffe1ff */
[----:B------:R-:W-:Y:S02]  /*10c0*/  @!UP0 USEL UR7, UR4, UR7, !UP4 ;  /* 0x0000000704078287 */ /* 0x000fe4000e000000 */
[----:B------:R-:W-:-:S02]  /*10d0*/  UIMAD UR9, UR19, UR9, UR5 ;  /* 0x00000009130972a4 */ /* 0x000fc4000f8e0205 */
[----:B------:R-:W-:Y:S02]  /*10e0*/  @!UP0 UIADD3 UR8, UPT, UPT, UR8, -UR7, URZ ;  /* 0x8000000708088290 */ /* 0x000fe4000fffe0ff */
[----:B------:R-:W-:Y:S02]  /*10f0*/  @!UP0 UIMAD UR7, UR9, UR6, UR7 ;  /* 0x00000006090782a4 */ /* 0x000fe4000f8e0207 */
[----:B------:R-:W-:Y:S02]  /*1100*/  @!UP0 UIMAD UR5, UR8, UR19, UR4 ;  /* 0x00000013080582a4 */ /* 0x000fe4000f8e0204 */
[----:B------:R-:W-:Y:S02]  /*1110*/  UIMAD UR6, UR25, UR10, UR51 ;  /* 0x0000000a190672a4 */ /* 0x000fe4000f8e0233 */
[----:B------:R-:W-:Y:S01]  /*1120*/  UIMAD UR24, UR5, UR22, UR24 ;  /* 0x00000016051872a4 */ /* 0x000fe2000f8e0218 */
[----:B------:R-:W-:Y:S02]  /*1130*/  @!UP0 UMOV UR4, UR7 ;  /* 0x0000000700048c82 */ /* 0x000fe40008000000 */
[----:B------:R-:W-:-:S12]  /*1140*/  UIMAD UR51, UR4, UR25, UR6 ;  /* 0x00000019043372a4 */ /* 0x000fd8000f8e0206 */
.L_x_14:
[----:B------:R-:W1:Y:S02]  /*1150*/  LDCU UR4, c[0x0][0xc30] ;  /* 0x00018600ff0477ac */ /* 0x000e640008000800 */
[----:B-1----:R-:W-:-:S09]  /*1160*/  UISETP.NE.AND UP0, UPT, UR4, 0x1, UPT ;  /* 0x000000010400788c */ /* 0x002fd2000bf05270 */
[----:B------:R-:W-:Y:S05]  /*1170*/  BRA.U UP0, `(.L_x_15) ;  /* 0x0000000100447547 */ /* 0x000fea000b800000 */
[----:B------:R-:W1:Y:S01]  /*1180*/  LDCU.128 UR8, c[0x0][0xc10] ;  /* 0x00018200ff0877ac */ /* 0x000e620008000c00 */
[----:B------:R-:W2:Y:S01]  /*1190*/  LDCU UR12, c[0x0][0xc0c] ;  /* 0x00018180ff0c77ac */ /* 0x000ea20008000800 */
[----:B------:R-:W3:Y:S01]  /*11a0*/  LDCU UR13, c[0x0][0xc20] ;  /* 0x00018400ff0d77ac */ /* 0x000ee20008000800 */
[----:B-1----:R-:W-:Y:S02]  /*11b0*/  UIMAD.WIDE.U32 UR6, UR51, UR8, URZ ;  /* 0x00000008330672a5 */ /* 0x002fe4000f8e00ff */
[----:B------:R-:W-:Y:S02]  /*11c0*/  UIMAD.WIDE.U32 UR4, UR24, UR11, URZ ;  /* 0x0000000b180472a5 */ /* 0x000fe4000f8e00ff */
[----:B--2---:R-:W-:Y:S02]  /*11d0*/  UISETP.NE.AND UP2, UPT, UR12, 0x1, UPT ;  /* 0x000000010c00788c */ /* 0x004fe4000bf45270 */
[----:B------:R-:W-:Y:S01]  /*11e0*/  UISETP.NE.AND UP0, UPT, UR10, 0x1, UPT ;  /* 0x000000010a00788c */ /* 0x000fe2000bf05270 */
[----:B------:R-:W-:-:S02]  /*11f0*/  UMOV UR6, UR7 ;  /* 0x0000000700067c82 */ /* 0x000fc40008000000 */
[----:B------:R-:W-:Y:S01]  /*1200*/  UMOV UR4, UR5 ;  /* 0x0000000500047c82 */ /* 0x000fe20008000000 */
[----:B------:R-:W-:Y:S02]  /*1210*/  USHF.R.U32.HI UR6, URZ, UR9, UR6 ;  /* 0x00000009ff067299 */ /* 0x000fe40008011606 */
[----:B---3--:R-:W-:Y:S02]  /*1220*/  USHF.R.U32.HI UR4, URZ, UR13, UR4 ;  /* 0x0000000dff047299 */ /* 0x008fe40008011604 */
[----:B------:R-:W-:Y:S02]  /*1230*/  USEL UR5, UR51, UR6, !UP2 ;  /* 0x0000000633057287 */ /* 0x000fe4000d000000 */
[----:B------:R-:W-:-:S04]  /*1240*/  USEL UR4, UR24, UR4, !UP0 ;  /* 0x0000000418047287 */ /* 0x000fc8000c000000 */
[----:B------:R-:W-:Y:S02]  /*1250*/  UIADD3 UR6, UPT, UPT, UR5, -UR4, URZ ;  /* 0x8000000405067290 */ /* 0x000fe4000fffe0ff */
[----:B------:R-:W-:Y:S02]  /*1260*/  UIADD3 UR4, UPT, UPT, -UR5, UR4, URZ ;  /* 0x0000000405047290 */ /* 0x000fe4000fffe1ff */
[----:B------:R-:W-:Y:S02]  /*1270*/  UIMAD UR24, UR6, UR10, UR24 ;  /* 0x0000000a061872a4 */ /* 0x000fe4000f8e0218 */
[----:B------:R-:W-:-:S12]  /*1280*/  UIMAD UR51, UR4, UR12, UR51 ;  /* 0x0000000c043372a4 */ /* 0x000fd8000f8e0233 */
.L_x_15:
[----:B------:R-:W-:Y:S01]  /*1290*/  BAR.SYNC.DEFER_BLOCKING 0x0 ;  /* 0x0000000000007b1d */ /* 0x000fe20000010000 */
[----:B------:R-:W-:Y:S01]  /*12a0*/  UISETP.NE.AND UP0, UPT, UR18, 0x2, UPT ;  /* 0x000000021200788c */ /* 0x000fe2000bf05270 */
[----:B------:R-:W-:Y:S02]  /*12b0*/  ISETP.NE.OR P3, PT, R0, 0x2, !P3 ;  /* 0x000000020000780c */ /* 0x000fe40005f65670 */
[----:B------:R-:W-:Y:S02]  /*12c0*/  LOP3.LUT R0, R83, 0x1f, RZ, 0xc0, !PT ;  /* 0x0000001f53007812 */ /* 0x000fe400078ec0ff */
[----:B------:R-:W1:Y:S04]  /*12d0*/  LDCU UR39, c[0x0][0xc24] ;  /* 0x00018480ff2777ac */ /* 0x000e680008000800 */
[----:B------:R-:W-:Y:S05]  /*12e0*/  BRA.U UP0, `(.L_x_16) ;  /* 0x0000001900d07547 */ /* 0x000fea000b800000 */
[----:B------:R-:W2:Y:S01]  /*12f0*/  LDCU UR5, c[0x0][0x388] ;  /* 0x00007100ff0577ac */ /* 0x000ea20008000800 */
[----:B------:R-:W-:Y:S01]  /*1300*/  PLOP3.LUT P1, PT, PT, PT, UP3, 0x80, 0x8 ;  /* 0x000000000008781c */ /* 0x000fe20003f2f038 */
[----:B------:R-:W-:Y:S01]  /*1310*/  IMAD.MOV.U32 R2, RZ, RZ, RZ ;  /* 0x000000ffff027224 */ /* 0x000fe200078e00ff */
[----:B------:R-:W-:Y:S01]  /*1320*/  ISETP.EQ.OR P2, PT, R0, RZ, P3 ;  /* 0x000000ff0000720c */ /* 0x000fe20001f42670 */
[----:B------:R-:W3:Y:S01]  /*1330*/  LDCU UR8, c[0x0][0x38c] ;  /* 0x00007180ff0877ac */ /* 0x000ee20008000800 */
[----:B------:R-:W-:Y:S01]  /*1340*/  PLOP3.LUT P1, PT, P1, PT, PT, 0x8, 0x80 ;  /* 0x000000000080781c */ /* 0x000fe20000f2e170 */
[----:B------:R-:W4:Y:S01]  /*1350*/  LDCU.64 UR6, c[0x0][0x390] ;  /* 0x00007200ff0677ac */ /* 0x000f220008000a00 */
[----:B------:R-:W1:Y:S01]  /*1360*/  LDCU UR62, c[0x0][0x370] ;  /* 0x00006e00ff3e77ac */ /* 0x000e620008000800 */
[----:B------:R-:W1:Y:S01]  /*1370*/  LDCU.64 UR54, c[0x0][0x348] ;  /* 0x00006900ff3677ac */ /* 0x000e620008000a00 */
[----:B--2---:R-:W-:Y:S01]  /*1380*/  UIADD3 UR5, UPT, UPT, UR5, 0x3f, URZ ;  /* 0x0000003f05057890 */ /* 0x004fe2000fffe0ff */
[----:B------:R-:W2:Y:S03]  /*1390*/  LDCU UR61, c[0x0][0x374] ;  /* 0x00006e80ff3d77ac */ /* 0x000ea60008000800 */
[----:B------:R-:W-:Y:S01]  /*13a0*/  USHF.R.S32.HI UR4, URZ, 0x1f, UR5 ;  /* 0x0000001fff047899 */ /* 0x000fe20008011405 */
[----:B------:R-:W-:Y:S01]  /*13b0*/  UMOV UR40, 0x1 ;  /* 0x0000000100287882 */ /* 0x000fe20000000000 */
[----:B------:R-:W-:-:S02]  /*13c0*/  UMOV UR44, URZ ;  /* 0x000000ff002c7c82 */ /* 0x000fc40008000000 */
[----:B------:R-:W-:Y:S01]  /*13d0*/  ULEA.HI UR4, UR4, UR5, URZ, 0x6 ;  /* 0x0000000504047291 */ /* 0x000fe2000f8f30ff */
[----:B------:R-:W-:Y:S01]  /*13e0*/  UMOV UR30, URZ ;  /* 0x000000ff001e7c82 */ /* 0x000fe20008000000 */
[----:B------:R-:W-:Y:S02]  /*13f0*/  UMOV UR52, URZ ;  /* 0x000000ff00347c82 */ /* 0x000fe40008000000 */
[----:B------:R-:W-:-:S04]  /*1400*/  USHF.R.S32.HI UR4, URZ, 0x6, UR4 ;  /* 0x00000006ff047899 */ /* 0x000fc80008011404 */
[----:B---3--:R-:W-:-:S04]  /*1410*/  UIMAD UR4, UR4, UR8, URZ ;  /* 0x00000008040472a4 */ /* 0x008fc8000f8e02ff */
[----:B----4-:R-:W-:-:S04]  /*1420*/  UIMAD UR4, UR4, UR6, URZ ;  /* 0x00000006040472a4 */ /* 0x010fc8000f8e02ff */
[----:B------:R-:W-:-:S04]  /*1430*/  UIMAD UR63, UR4, UR7, URZ ;  /* 0x00000007043f72a4 */ /* 0x000fc8000f8e02ff */
[----:B------:R-:W-:Y:S02]  /*1440*/  UISETP.NE.AND UP1, UPT, UR63, URZ, UPT ;  /* 0x000000ff3f00728c */ /* 0x000fe4000bf25270 */
[----:B------:R-:W-:-:S04]  /*1450*/  UISETP.LT.U32.AND UP0, UPT, UR63, 0x6, UPT ;  /* 0x000000063f00788c */ /* 0x000fc8000bf01070 */
[----:B------:R-:W-:-:S04]  /*1460*/  USEL UR4, UR63, 0x6, UP0 ;  /* 0x000000063f047887 */ /* 0x000fc80008000000 */
[----:B------:R-:W-:Y:S02]  /*1470*/  UIADD3 UR5, UPT, UPT, UR4, -0x1, URZ ;  /* 0xffffffff04057890 */ /* 0x000fe4000fffe0ff */
[----:B------:R-:W-:Y:S02]  /*1480*/  @!UP1 UIADD3 UR5, UPT, UPT, UR4, URZ, URZ ;  /* 0x000000ff04059290 */ /* 0x000fe4000fffe0ff */
[----:B------:R-:W-:Y:S02]  /*1490*/  UIADD3 UR60, UPT, UPT, UR63, -UR4, URZ ;  /* 0x800000043f3c7290 */ /* 0x000fe4000fffe0ff */
[----:B-12---:R-:W-:-:S12]  /*14a0*/  UIADD3 UR64, UPT, UPT, UR5, 0x1, URZ ;  /* 0x0000000105407890 */ /* 0x006fd8000fffe0ff */
.L_x_32:
[----:B------:R-:W1:Y:S01]  /*14b0*/  S2UR UR45, SR_CgaCtaId ;  /* 0x00000000002d79c3 */ /* 0x000e620000008800 */
[----:B------:R-:W-:Y:S01]  /*14c0*/  UMOV UR4, 0x400 ;  /* 0x0000040000047882 */ /* 0x000fe20000000000 */
[----:B------:R-:W-:Y:S01]  /*14d0*/  MOV R0, UR40 ;  /* 0x0000002800007c02 */ /* 0x000fe20008000f00 */
[----:B------:R-:W-:Y:S02]  /*14e0*/  UISETP.NE.AND UP0, UPT, UR63, URZ, UPT ;  /* 0x000000ff3f00728c */ /* 0x000fe4000bf05270 */
[----:B------:R-:W-:Y:S01]  /*14f0*/  USHF.L.U32 UR50, UR51, 0x7, URZ ;  /* 0x0000000733327899 */ /* 0x000fe200080006ff */
[----:B------:R-:W-:Y:S01]  /*1500*/  SHF.L.U32 R0, R0, 0x1f, RZ ;  /* 0x0000001f00007819 */ /* 0x000fe200000006ff */
[----:B------:R-:W-:Y:S01]  /*1510*/  USHF.L.U32 UR34, UR24, 0x7, URZ ;  /* 0x0000000718227899 */ /* 0x000fe200080006ff */
[----:B------:R-:W-:Y:S01]  /*1520*/  UMOV UR31, URZ ;  /* 0x000000ff001f7c82 */ /* 0x000fe20008000000 */
[----:B------:R-:W-:Y:S01]  /*1530*/  UMOV UR38, URZ ;  /* 0x000000ff00267c82 */ /* 0x000fe20008000000 */
[----:B------:R-:W-:Y:S01]  /*1540*/  UMOV UR37, URZ ;  /* 0x000000ff00257c82 */ /* 0x000fe20008000000 */
[----:B------:R-:W-:Y:S01]  /*1550*/  UMOV UR36, URZ ;  /* 0x000000ff00247c82 */ /* 0x000fe20008000000 */
[----:B-1----:R-:W-:-:S04]  /*1560*/  ULEA UR45, UR45, UR4, 0x18 ;  /* 0x000000042d2d7291 */ /* 0x002fc8000f8ec0ff */
[----:B------:R-:W-:-:S09]  /*1570*/  ULEA UR4, UR44, UR45, 0x3 ;  /* 0x0000002d2c047291 */ /* 0x000fd2000f8e18ff */
[----:B------:R1:W2:Y:S01]  /*1580*/  SYNCS.PHASECHK.TRANS64.TRYWAIT P0, [UR4+0x30], R0 ;  /* 0x00003000ff0075a7 */ /* 0x0002a20008001104 */
[----:B------:R-:W-:Y:S05]  /*1590*/  BRA.U !UP0, `(.L_x_17) ;  /* 0x0000000508b47547 */ /* 0x000fea000b800000 */
[----:B------:R-:W3:Y:S01]  /*15a0*/  LDCU.128 UR12, c[0x0][0x480] ;  /* 0x00009000ff0c77ac */ /* 0x000ee20008000c00 */
[----:B------:R-:W4:Y:S01]  /*15b0*/  LDCU.128 UR8, c[0x0][0x490] ;  /* 0x00009200ff0877ac */ /* 0x000f220008000c00 */
[----:B------:R-:W1:Y:S01]  /*15c0*/  LDCU.64 UR26, c[0x0][0x4c0] ;  /* 0x00009800ff1a77ac */ /* 0x000e620008000a00 */
[----:B------:R-:W1:Y:S01]  /*15d0*/  LDCU.64 UR16, c[0x0][0x4f0] ;  /* 0x00009e00ff1077ac */ /* 0x000e620008000a00 */
[----:B------:R-:W1:Y:S01]  /*15e0*/  LDCU UR19, c[0x0][0x4ec] ;  /* 0x00009d80ff1377ac */ /* 0x000e620008000800 */
[----:B---3--:R-:W-:Y:S02]  /*15f0*/  UIMAD.WIDE.U32 UR4, UR50, UR13, URZ ;  /* 0x0000000d320472a5 */ /* 0x008fe4000f8e00ff */
[----:B------:R-:W-:Y:S02]  /*1600*/  UISETP.NE.AND UP0, UPT, UR12, 0x1, UPT ;  /* 0x000000010c00788c */ /* 0x000fe4000bf05270 */
[----:B------:R-:W-:Y:S02]  /*1610*/  USHF.R.U32.HI UR5, URZ, UR14, UR5 ;  /* 0x0000000eff057299 */ /* 0x000fe40008011605 */
[----:B------:R-:W-:-:S02]  /*1620*/  UIADD3 UR52, UPT, UPT, UR64, UR30, URZ ;  /* 0x0000001e40347290 */ /* 0x000fc4000fffe0ff */
[----:B------:R-:W-:Y:S02]  /*1630*/  USEL UR5, UR50, UR5, !UP0 ;  /* 0x0000000532057287 */ /* 0x000fe4000c000000 */
[----:B------:R-:W-:Y:S02]  /*1640*/  UISETP.NE.AND UP0, UPT, UR15, 0x1, UPT ;  /* 0x000000010f00788c */ /* 0x000fe4000bf05270 */
[----:B----4-:R-:W-:Y:S01]  /*1650*/  UIMAD.WIDE.U32 UR6, UR5, UR8, URZ ;  /* 0x00000008050672a5 */ /* 0x010fe2000f8e00ff */
[----:B------:R-:W3:Y:S01]  /*1660*/  LDCU UR8, c[0x0][0x4a0] ;  /* 0x00009400ff0877ac */ /* 0x000ee20008000800 */
[----:B------:R-:W4:Y:S05]  /*1670*/  LDCU UR51, c[0x0][0x38c] ;  /* 0x00007180ff3377ac */ /* 0x000f2a0008000800 */
[----:B------:R-:W-:Y:S01]  /*1680*/  UMOV UR4, UR7 ;  /* 0x0000000700047c82 */ /* 0x000fe20008000000 */
[----:B------:R-:W1:Y:S01]  /*1690*/  LDCU.64 UR46, c[0x0][0x390] ;  /* 0x00007200ff2e77ac */ /* 0x000e620008000a00 */
[----:B------:R-:W-:Y:S01]  /*16a0*/  USHF.R.U32.HI UR4, URZ, UR9, UR4 ;  /* 0x00000009ff047299 */ /* 0x000fe20008011604 */
[----:B------:R-:W4:Y:S03]  /*16b0*/  LDCU UR9, c[0x0][0x4c8] ;  /* 0x00009900ff0977ac */ /* 0x000f260008000800 */
[----:B------:R-:W-:-:S02]  /*16c0*/  USEL UR4, UR5, UR4, !UP0 ;  /* 0x0000000405047287 */ /* 0x000fc4000c000000 */
[----:B------:R-:W-:Y:S02]  /*16d0*/  UISETP.NE.AND UP0, UPT, UR10, 0x1, UPT ;  /* 0x000000010a00788c */ /* 0x000fe4000bf05270 */
[----:B------:R-:W-:Y:S01]  /*16e0*/  UIMAD.WIDE.U32 UR6, UR4, UR11, URZ ;  /* 0x0000000b040672a5 */ /* 0x000fe2000f8e00ff */
[----:B------:R-:W1:Y:S01]  /*16f0*/  LDCU.64 UR24, c[0x0][0x4d0] ;  /* 0x00009a00ff1877ac */ /* 0x000e620008000a00 */
[----:B------:R-:W-:-:S05]  /*1700*/  UMOV UR31, URZ ;  /* 0x000000ff001f7c82 */ /* 0x000fca0008000000 */
[----:B------:R-:W-:Y:S01]  /*1710*/  UMOV UR6, UR7 ;  /* 0x0000000700067c82 */ /* 0x000fe20008000000 */
[----:B------:R-:W-:Y:S02]  /*1720*/  UIADD3 UR7, UPT, UPT, -UR4, URZ, URZ ;  /* 0x000000ff04077290 */ /* 0x000fe4000fffe1ff */
[----:B---3--:R-:W-:Y:S02]  /*1730*/  USHF.R.U32.HI UR6, URZ, UR8, UR6 ;  /* 0x00000008ff067299 */ /* 0x008fe40008011606 */
[----:B------:R-:W-:Y:S02]  /*1740*/  UIADD3 UR8, UPT, UPT, -UR5, URZ, URZ ;  /* 0x000000ff05087290 */ /* 0x000fe4000fffe1ff */
[----:B------:R-:W-:Y:S02]  /*1750*/  USEL UR22, UR4, UR6, !UP0 ;  /* 0x0000000604167287 */ /* 0x000fe4000c000000 */
[----:B------:R-:W-:Y:S02]  /*1760*/  UIMAD UR7, UR15, UR7, UR5 ;  /* 0x000000070f0772a4 */ /* 0x000fe4000f8e0205 */
[----:B------:R-:W-:-:S02]  /*1770*/  UIADD3 UR6, UPT, UPT, -UR22, URZ, URZ ;  /* 0x000000ff16067290 */ /* 0x000fc4000fffe1ff */
[----:B------:R-:W-:Y:S02]  /*1780*/  UIMAD UR8, UR12, UR8, UR50 ;  /* 0x000000080c0872a4 */ /* 0x000fe4000f8e0232 */
[----:B------:R-:W-:Y:S02]  /*1790*/  UIMAD UR21, UR10, UR6, UR4 ;  /* 0x000000060a1572a4 */ /* 0x000fe4000f8e0204 */
[----:B-1----:R-:W-:Y:S01]  /*17a0*/  UIMAD UR20, UR7, UR27, UR16 ;  /* 0x0000001b071472a4 */ /* 0x002fe2000f8e0210 */
[----:B------:R-:W1:Y:S04]  /*17b0*/  LDCU UR15, c[0x0][0x4cc] ;  /* 0x00009980ff0f77ac */ /* 0x000e680008000800 */
[----:B------:R-:W3:Y:S01]  /*17c0*/  LDCU UR6, c[0x0][0x500] ;  /* 0x0000a000ff0677ac */ /* 0x000ee20008000800 */
[----:B------:R-:W1:Y:S01]  /*17d0*/  LDCU.64 UR4, c[0x0][0x4f8] ;  /* 0x00009f00ff0477ac */ /* 0x000e620008000a00 */
[----:B------:R-:W-:-:S02]  /*17e0*/  UIADD3 UR10, UPT, UPT, UR34, 0x40, URZ ;  /* 0x00000040220a7890 */ /* 0x000fc4000fffe0ff */
[----:B------:R-:W-:Y:S02]  /*17f0*/  UIMAD UR19, UR8, UR26, UR19 ;  /* 0x0000001a081372a4 */ /* 0x000fe4000f8e0213 */
[----:B----4-:R-:W-:Y:S01]  /*1800*/  UIMAD UR21, UR21, UR9, UR17 ;  /* 0x00000009151572a4 */ /* 0x010fe2000f8e0211 */
[----:B------:R-:W-:Y:S01]  /*1810*/  UMOV UR7, UR44 ;  /* 0x0000002c00077c82 */ /* 0x000fe20008000000 */
[----:B------:R-:W-:Y:S01]  /*1820*/  UMOV UR36, URZ ;  /* 0x000000ff00247c82 */ /* 0x000fe20008000000 */
[----:B------:R-:W-:Y:S01]  /*1830*/  UMOV UR37, URZ ;  /* 0x000000ff00257c82 */ /* 0x000fe20008000000 */
[----:B------:R-:W-:-:S08]  /*1840*/  UMOV UR38, URZ ;  /* 0x000000ff00267c82 */ /* 0x000fd00008000000 */
.L_x_22:
[----:B------:R-:W-:Y:S01]  /*1850*/  @!P3 MOV R3, 0x8000 ;  /* 0x000080000003b802 */ /* 0x000fe20000000f00 */
[----:B------:R-:W-:Y:S01]  /*1860*/  ULEA UR17, UR7, UR45, 0x3 ;  /* 0x0000002d07117291 */ /* 0x000fe2000f8e18ff */
[----:B--2---:R-:W-:Y:S11]  /*1870*/  @P0 BRA `(.L_x_18) ;  /* 0x0000000000100947 */ /* 0x004ff60003800000 */
[----:B------:R-:W-:Y:S04]  /*1880*/  MOV R4, UR40 ;  /* 0x0000002800047c02 */ /* 0x000fe80008000f00 */
[----:B------:R-:W-:Y:S04]  /*1890*/  SHF.L.U32 R4, R4, 0x1f, RZ ;  /* 0x0000001f04047819 */ /* 0x000fe800000006ff */
[----:B------:R-:W2:Y:S02]  /*18a0*/  SYNCS.PHASECHK.TRANS64.TRYWAIT P0, [UR17+0x30], R4 ;  /* 0x00003004ff0075a7 */ /* 0x000ea40008001111 */
[----:B--2---:R-:W-:Y:S05]  /*18b0*/  @!P0 BRA `(.L_x_19) ;  /* 0x0000008000848947 */ /* 0x004fea0003800000 */
.L_x_18:
[----:B------:R4:W-:Y:S01]  /*18c0*/  @!P3 SYNCS.ARRIVE.TRANS64 RZ, [UR17], R3 ;  /* 0x00000003ffffb9a7 */ /* 0x0009e20008000011 */
[----:B------:R-:W-:Y:S04]  /*18d0*/  BSSY.RECONVERGENT B0, `(.L_x_20) ;  /* 0x0000003000007945 */ /* 0x000fe80003800200 */
[----:B------:R-:W-:Y:S05]  /*18e0*/  @P2 BRA `(.L_x_21) ;  /* 0x0000000000042947 */ /* 0x000fea0003800000 */
[----:B-1-3--:R-:W-:Y:S05]  /*18f0*/  BPT.TRAP 0x1 ;  /* 0x000000040000795c */ /* 0x00afea0000300000 */
.L_x_21:
[----:B-1-3--:R-:W-:Y:S05]  /*1900*/  BSYNC.RECONVERGENT B0 ;  /* 0x0000000000007941 */ /* 0x00afea0003800200 */
.L_x_20:
[----:B------:R-:W-:Y:S02]  /*1910*/  UIADD3 UR8, UPT, UPT, UR7, 0x1, URZ ;  /* 0x0000000107087890 */ /* 0x000fe4000fffe0ff */
[----:B------:R-:W-:Y:S02]  /*1920*/  UIMAD UR11, UR36, UR15, UR4 ;  /* 0x0000000f240b72a4 */ /* 0x000fe4000f8e0204 */
[----:B------:R-:W-:Y:S02]  /*1930*/  UISETP.NE.AND UP0, UPT, UR8, 0x6, UPT ;  /* 0x000000060800788c */ /* 0x000fe4000bf05270 */
[----:B------:R-:W-:Y:S02]  /*1940*/  ULEA UR27, UR7, UR45, 0xe ;  /* 0x0000002d071b7291 */ /* 0x000fe4000f8e70ff */
[----:B------:R-:W-:Y:S02]  /*1950*/  USEL UR9, URZ, 0x1, UP0 ;  /* 0x00000001ff097887 */ /* 0x000fe40008000000 */
[----:B------:R-:W-:Y:S02]  /*1960*/  USEL UR44, UR8, URZ, UP0 ;  /* 0x000000ff082c7287 */ /* 0x000fe40008000000 */
[----:B------:R-:W-:Y:S02]  /*1970*/  ULOP3.LUT UR40, UR40, UR9, URZ, 0x3c, !UPT ;  /* 0x0000000928287292 */ /* 0x000fe4000f8e3cff */
[----:B------:R-:W-:Y:S02]  /*1980*/  ULEA UR8, UR44, UR45, 0x3 ;  /* 0x0000002d2c087291 */ /* 0x000fe4000f8e18ff */
[----:B------:R-:W-:Y:S02]  /*1990*/  UIADD3 UR42, UP1, UPT, UR54, 0x80, URZ ;  /* 0x00000080362a7890 */ /* 0x000fe4000ff3e0ff */
[----:B------:R-:W-:Y:S01]  /*19a0*/  USHF.L.U32 UR18, UR31, 0x6, URZ ;  /* 0x000000061f127899 */ /* 0x000fe200080006ff */
[----:B--2---:R-:W-:Y:S01]  /*19b0*/  MOV R0, UR40 ;  /* 0x0000002800007c02 */ /* 0x004fe20008000f00 */
[----:B------:R-:W-:Y:S02]  /*19c0*/  UIADD3.X UR43, UPT, UPT, URZ, UR55, URZ, UP1, !UPT ;  /* 0x00000037ff2b7290 */ /* 0x000fe40008ffe4ff */
[----:B------:R-:W-:Y:S01]  /*19d0*/  UIADD3 UR16, UPT, UPT, UR27, 0x8400, URZ ;  /* 0x000084001b107890 */ /* 0x000fe2000fffe0ff */
[----:B------:R-:W-:Y:S01]  /*19e0*/  SHF.L.U32 R0, R0, 0x1f, RZ ;  /* 0x0000001f00007819 */ /* 0x000fe200000006ff */
[----:B------:R-:W-:Y:S02]  /*19f0*/  UIADD3 UR28, UP0, UPT, UR54, 0x200, URZ ;  /* 0x00000200361c7890 */ /* 0x000fe4000ff1e0ff */
[----:B------:R-:W-:Y:S01]  /*1a00*/  UIADD3 UR32, UPT, UPT, UR27, 0x20400, URZ ;  /* 0x000204001b207890 */ /* 0x000fe2000fffe0ff */
[----:B------:R1:W2:Y:S01]  /*1a10*/  SYNCS.PHASECHK.TRANS64.TRYWAIT P0, [UR8+0x30], R0 ;  /* 0x00003000ff0075a7 */ /* 0x0002a20008001108 */
[----:B------:R-:W-:Y:S02]  /*1a20*/  UIMAD UR8, UR37, UR24, UR5 ;  /* 0x00000018250872a4 */ /* 0x000fe4000f8e0205 */
[----:B------:R-:W-:Y:S02]  /*1a30*/  UIMAD UR7, UR38, UR25, UR6 ;  /* 0x00000019260772a4 */ /* 0x000fe4000f8e0206 */
[----:B------:R-:W-:Y:S02]  /*1a40*/  ULEA UR8, UR8, UR11, 0x5 ;  /* 0x0000000b08087291 */ /* 0x000fe4000f8e28ff */
[----:B------:R-:W-:Y:S02]  /*1a50*/  UIADD3.X UR29, UPT, UPT, URZ, UR55, URZ, UP0, !UPT ;  /* 0x00000037ff1d7290 */ /* 0x000fe400087fe4ff */
[----:B------:R-:W-:Y:S02]  /*1a60*/  ULEA UR7, UR7, UR8, 0xa ;  /* 0x0000000807077291 */ /* 0x000fe4000f8e50ff */
[----:B------:R-:W-:Y:S02]  /*1a70*/  UIADD3 UR8, UPT, UPT, UR27, 0x22400, URZ ;  /* 0x000224001b087890 */ /* 0x000fe4000fffe0ff */
[----:B------:R-:W-:Y:S02]  /*1a80*/  UPRMT UR7, UR7, 0x5410, URZ ;  /* 0x0000541007077896 */ /* 0x000fe400080000ff */
[----:B------:R-:W-:Y:S02]  /*1a90*/  UIADD3 UR41, UPT, UPT, UR36, 0x1, URZ ;  /* 0x0000000124297890 */ /* 0x000fe4000fffe0ff */
[----:B------:R-:W-:Y:S02]  /*1aa0*/  UIADD3 UR26, UPT, UPT, UR37, 0x1, URZ ;  /* 0x00000001251a7890 */ /* 0x000fe4000fffe0ff */
[----:B------:R-:W-:Y:S02]  /*1ab0*/  UISETP.NE.AND UP2, UPT, UR41, UR51, UPT ;  /* 0x000000332900728c */ /* 0x000fe4000bf45270 */
[----:B------:R-:W-:Y:S01]  /*1ac0*/  UIADD3 UR23, UPT, UPT, UR38, 0x1, URZ ;  /* 0x0000000126177890 */ /* 0x000fe2000fffe0ff */
[----:B------:R3:W-:Y:S01]  /*1ad0*/  UTMALDG.5D.IM2COL [UR16], [UR42], UR7 ;  /* 0x000000102a0073b4 */ /* 0x0007e20008060007 */
[----:B------:R-:W-:Y:S01]  /*1ae0*/  UIADD3 UR30, UPT, UPT, UR30, 0x1, URZ ;  /* 0x000000011e1e7890 */ /* 0x000fe2000fffe0ff */
[----:B------:R-:W-:Y:S01]  /*1af0*/  UMOV UR48, 0x0 ;  /* 0x0000000000307882 */ /* 0x000fe20000000000 */
[----:B------:R-:W-:Y:S01]  /*1b00*/  UMOV UR49, 0x10000000 ;  /* 0x1000000000317882 */ /* 0x000fe20000000000 */
[----:B------:R-:W-:Y:S01]  /*1b10*/  UMOV UR33, UR17 ;  /* 0x0000001100217c82 */ /* 0x000fe20008000000 */
[----:B------:R-:W-:Y:S01]  /*1b20*/  UMOV UR35, UR18 ;  /* 0x0000001200237c82 */ /* 0x000fe20008000000 */
[----:B------:R-:W-:Y:S02]  /*1b30*/  UMOV UR12, UR36 ;  /* 0x00000024000c7c82 */ /* 0x000fe40008000000 */
[----:B------:R-:W-:Y:S01]  /*1b40*/  @UP2 UIADD3 UR26, UPT, UPT, UR37, URZ, URZ ;  /* 0x000000ff251a2290 */ /* 0x000fe2000fffe0ff */
[----:B------:R4:W-:Y:S01]  /*1b50*/  UTMALDG.5D [UR32], [UR28], desc[UR48] ;  /* 0x000030201c0075b4 */ /* 0x0009e20008021000 */
[----:B------:R-:W-:Y:S01]  /*1b60*/  UMOV UR13, UR37 ;  /* 0x00000025000d7c82 */ /* 0x000fe20008000000 */
[----:B------:R-:W-:Y:S01]  /*1b70*/  UMOV UR14, UR38 ;  /* 0x00000026000e7c82 */ /* 0x000fe20008000000 */
[----:B------:R-:W-:Y:S01]  /*1b80*/  UISETP.NE.AND UP1, UPT, UR26, UR46, UPT ;  /* 0x0000002e1a00728c */ /* 0x000fe2000bf25270 */
[----:B------:R-:W-:Y:S01]  /*1b90*/  UMOV UR9, UR17 ;  /* 0x0000001100097c82 */ /* 0x000fe20008000000 */
[----:B------:R-:W-:Y:S02]  /*1ba0*/  UMOV UR11, UR18 ;  /* 0x00000012000b7c82 */ /* 0x000fe40008000000 */
[----:B------:R1:W-:Y:S07]  /*1bb0*/  UTMALDG.5D [UR8], [UR28], desc[UR48] ;  /* 0x000030081c0075b4 */ /* 0x0003ee0008021000 */
[----:B------:R-:W-:Y:S04]  /*1bc0*/  @UP1 UIADD3 UR23, UPT, UPT, UR38, URZ, URZ ;  /* 0x000000ff26171290 */ /* 0x000fe8000fffe0ff */
[----:B------:R-:W-:Y:S01]  /*1bd0*/  UISETP.NE.AND UP0, UPT, UR23, UR47, UPT ;  /* 0x0000002f1700728c */ /* 0x000fe2000bf05270 */
[----:B---3--:R-:W-:Y:S03]  /*1be0*/  UMOV UR7, UR44 ;  /* 0x0000002c00077c82 */ /* 0x008fe60008000000 */
[----:B----4-:R-:W-:Y:S02]  /*1bf0*/  USEL UR38, UR23, URZ, UP0 ;  /* 0x000000ff17267287 */ /* 0x010fe40008000000 */
[----:B------:R-:W-:Y:S02]  /*1c00*/  USEL UR36, UR41, URZ, UP2 ;  /* 0x000000ff29247287 */ /* 0x000fe40009000000 */
[----:B------:R-:W-:Y:S02]  /*1c10*/  USEL UR37, UR26, URZ, UP1 ;  /* 0x000000ff1a257287 */ /* 0x000fe40008800000 */
[----:B-1----:R-:W-:Y:S02]  /*1c20*/  UIADD3 UR8, UPT, UPT, UR31, 0x1, URZ ;  /* 0x000000011f087890 */ /* 0x002fe4000fffe0ff */
[----:B------:R-:W-:Y:S02]  /*1c30*/  @UP0 UIADD3 UR8, UPT, UPT, UR31, URZ, URZ ;  /* 0x000000ff1f080290 */ /* 0x000fe4000fffe0ff */
[----:B------:R-:W-:Y:S05]  /*1c40*/  UISETP.NE.AND UP0, UPT, UR30, UR52, UPT ;  /* 0x000000341e00728c */ /* 0x000fea000bf05270 */
[----:B------:R-:W-:Y:S04]  /*1c50*/  UMOV UR31, UR8 ;  /* 0x00000008001f7c82 */ /* 0x000fe80008000000 */
[----:B------:R-:W-:Y:S05]  /*1c60*/  BRA.U UP0, `(.L_x_22) ;  /* 0xfffffff900f87547 */ /* 0x000fea000b83ffff */
.L_x_17:
[----:B------:R-:W-:Y:S01]  /*1c70*/  ULEA UR4, UR44, UR45, 0x3 ;  /* 0x0000002d2c047291 */ /* 0x000fe2000f8e18ff */
[----:B-1----:R-:W-:Y:S01]  /*1c80*/  MOV R0, UR40 ;  /* 0x0000002800007c02 */ /* 0x002fe20008000f00 */
[----:B------:R-:W-:Y:S01]  /*1c90*/  @!P1 SYNCS.ARRIVE.TRANS64.A1T0 RZ, [UR45+0xa8], RZ ;  /* 0x0000a8ffffff99a7 */ /* 0x000fe2000810002d */
[----:B------:R-:W-:Y:S02]  /*1ca0*/  UISETP.GE.AND UP0, UPT, UR60, 0x1, UPT ;  /* 0x000000013c00788c */ /* 0x000fe4000bf06270 */
[----:B------:R-:W-:-:S04]  /*1cb0*/  SHF.L.U32 R0, R0, 0x1f, RZ ;  /* 0x0000001f00007819 */ /* 0x000fc800000006ff */
[----:B--2---:R1:W2:Y:S03]  /*1cc0*/  SYNCS.PHASECHK.TRANS64.TRYWAIT P0, [UR4+0x30], R0 ;  /* 0x00003000ff0075a7 */ /* 0x0042a60008001104 */
[----:B------:R-:W-:Y:S05]  /*1cd0*/  BRA.U !UP0, `(.L_x_23) ;  /* 0x0000000508bc7547 */ /* 0x000fea000b800000 */
[----:B------:R-:W3:Y:S01]  /*1ce0*/  LDCU.128 UR8, c[0x0][0x480] ;  /* 0x00009000ff0877ac */ /* 0x000ee20008000c00 */
[----:B------:R-:W4:Y:S01]  /*1cf0*/  LDCU.128 UR16, c[0x0][0x490] ;  /* 0x00009200ff1077ac */ /* 0x000f220008000c00 */
[----:B------:R-:W1:Y:S01]  /*1d00*/  LDCU.64 UR20, c[0x0][0x4c0] ;  /* 0x00009800ff1477ac */ /* 0x000e620008000a00 */
[----:B------:R-:W1:Y:S01]  /*1d10*/  LDCU UR13, c[0x0][0x4c8] ;  /* 0x00009900ff0d77ac */ /* 0x000e620008000800 */
[----:B------:R-:W-:Y:S02]  /*1d20*/  UIADD3 UR52, UPT, UPT, UR60, UR52, URZ ;  /* 0x000000343c347290 */ /* 0x000fe4000fffe0ff */
[----:B---3--:R-:W-:Y:S02]  /*1d30*/  UIMAD.WIDE.U32 UR4, UR50, UR9, URZ ;  /* 0x00000009320472a5 */ /* 0x008fe4000f8e00ff */
[----:B------:R-:W-:Y:S02]  /*1d40*/  UISETP.NE.AND UP0, UPT, UR8, 0x1, UPT ;  /* 0x000000010800788c */ /* 0x000fe4000bf05270 */
[----:B------:R-:W-:Y:S01]  /*1d50*/  USHF.R.U32.HI UR5, URZ, UR10, UR5 ;  /* 0x0000000aff057299 */ /* 0x000fe20008011605 */
[----:B------:R-:W3:Y:S03]  /*1d60*/  LDCU UR9, c[0x0][0x4a0] ;  /* 0x00009400ff0977ac */ /* 0x000ee60008000800 */
[----:B------:R-:W-:-:S02]  /*1d70*/  USEL UR5, UR50, UR5, !UP0 ;  /* 0x0000000532057287 */ /* 0x000fc4000c000000 */
[----:B------:R-:W-:Y:S02]  /*1d80*/  UISETP.NE.AND UP0, UPT, UR11, 0x1, UPT ;  /* 0x000000010b00788c */ /* 0x000fe4000bf05270 */
[----:B----4-:R-:W-:Y:S01]  /*1d90*/  UIMAD.WIDE.U32 UR6, UR5, UR16, URZ ;  /* 0x00000010050672a5 */ /* 0x010fe2000f8e00ff */
[----:B------:R-:W1:Y:S01]  /*1da0*/  LDCU UR10, c[0x0][0x4ec] ;  /* 0x00009d80ff0a77ac */ /* 0x000e620008000800 */
[----:B------:R-:W4:Y:S05]  /*1db0*/  LDCU UR59, c[0x0][0x38c] ;  /* 0x00007180ff3b77ac */ /* 0x000f2a0008000800 */
[----:B------:R-:W-:Y:S01]  /*1dc0*/  UMOV UR4, UR7 ;  /* 0x0000000700047c82 */ /* 0x000fe20008000000 */
[----:B------:R-:W1:Y:S01]  /*1dd0*/  LDCU UR23, c[0x0][0x4cc] ;  /* 0x00009980ff1777ac */ /* 0x000e620008000800 */
[----:B------:R-:W-:Y:S01]  /*1de0*/  USHF.R.U32.HI UR4, URZ, UR17, UR4 ;  /* 0x00000011ff047299 */ /* 0x000fe20008011604 */
[----:B------:R-:W4:Y:S03]  /*1df0*/  LDCU.64 UR16, c[0x0][0x4f0] ;  /* 0x00009e00ff1077ac */ /* 0x000f260008000a00 */
[----:B------:R-:W-:-:S02]  /*1e00*/  USEL UR4, UR5, UR4, !UP0 ;  /* 0x0000000405047287 */ /* 0x000fc4000c000000 */
[----:B------:R-:W-:Y:S02]  /*1e10*/  UISETP.NE.AND UP0, UPT, UR18, 0x1, UPT ;  /* 0x000000011200788c */ /* 0x000fe4000bf05270 */
[----:B------:R-:W-:Y:S01]  /*1e20*/  UIMAD.WIDE.U32 UR6, UR4, UR19, URZ ;  /* 0x00000013040672a5 */ /* 0x000fe2000f8e00ff */
[----:B------:R-:W1:Y:S01]  /*1e30*/  LDCU.64 UR32, c[0x0][0x4d0] ;  /* 0x00009a00ff2077ac */ /* 0x000e620008000a00 */
[----:B------:R-:W-:-:S05]  /*1e40*/  UMOV UR49, UR60 ;  /* 0x0000003c00317c82 */ /* 0x000fca0008000000 */
[----:B------:R-:W-:Y:S01]  /*1e50*/  UMOV UR6, UR7 ;  /* 0x0000000700067c82 */ /* 0x000fe20008000000 */
[----:B------:R-:W-:Y:S02]  /*1e60*/  UIADD3 UR7, UPT, UPT, -UR5, URZ, URZ ;  /* 0x000000ff05077290 */ /* 0x000fe4000fffe1ff */
[----:B---3--:R-:W-:Y:S02]  /*1e70*/  USHF.R.U32.HI UR6, URZ, UR9, UR6 ;  /* 0x00000009ff067299 */ /* 0x008fe40008011606 */
[----:B------:R-:W-:Y:S02]  /*1e80*/  UIMAD UR7, UR8, UR7, UR50 ;  /* 0x00000007080772a4 */ /* 0x000fe4000f8e0232 */
[----:B------:R-:W-:Y:S02]  /*1e90*/  USEL UR14, UR4, UR6, !UP0 ;  /* 0x00000006040e7287 */ /* 0x000fe4000c000000 */
[----:B------:R-:W-:Y:S02]  /*1ea0*/  UIADD3 UR6, UPT, UPT, -UR4, URZ, URZ ;  /* 0x000000ff04067290 */ /* 0x000fe4000fffe1ff */
[----:B------:R-:W-:-:S02]  /*1eb0*/  UIADD3 UR9, UPT, UPT, -UR14, URZ, URZ ;  /* 0x000000ff0e097290 */ /* 0x000fc4000fffe1ff */
[----:B------:R-:W-:Y:S02]  /*1ec0*/  UIMAD UR12, UR11, UR6, UR5 ;  /* 0x000000060b0c72a4 */ /* 0x000fe4000f8e0205 */
[----:B------:R-:W-:Y:S02]  /*1ed0*/  UIMAD UR9, UR18, UR9, UR4 ;  /* 0x00000009120972a4 */ /* 0x000fe4000f8e0204 */
[----:B-1----:R-:W-:Y:S01]  /*1ee0*/  UIMAD UR11, UR7, UR20, UR10 ;  /* 0x00000014070b72a4 */ /* 0x002fe2000f8e020a */
[----:B------:R-:W1:Y:S02]  /*1ef0*/  LDCU.64 UR50, c[0x0][0x390] ;  /* 0x00007200ff3277ac */ /* 0x000e640008000a00 */
[----:B------:R-:W3:Y:S01]  /*1f00*/  LDCU UR6, c[0x0][0x500] ;  /* 0x0000a000ff0677ac */ /* 0x000ee20008000800 */
[----:B------:R-:W1:Y:S01]  /*1f10*/  LDCU.64 UR4, c[0x0][0x4f8] ;  /* 0x00009f00ff0477ac */ /* 0x000e620008000a00 */
[----:B------:R-:W-:Y:S02]  /*1f20*/  UIADD3 UR18, UPT, UPT, UR34, 0x40, URZ ;  /* 0x0000004022127890 */ /* 0x000fe4000fffe0ff */
[----:B----4-:R-:W-:-:S02]  /*1f30*/  UIMAD UR12, UR12, UR21, UR16 ;  /* 0x000000150c0c72a4 */ /* 0x010fc4000f8e0210 */
[----:B------:R-:W-:Y:S01]  /*1f40*/  UIMAD UR13, UR9, UR13, UR17 ;  /* 0x0000000d090d72a4 */ /* 0x000fe2000f8e0211 */
[----:B------:R-:W-:-:S11]  /*1f50*/  UMOV UR7, UR44 ;  /* 0x0000002c00077c82 */ /* 0x000fd60008000000 */
.L_x_28:
[----:B----4-:R-:W-:Y:S01]  /*1f60*/  @!P3 MOV R3, 0x8000 ;  /* 0x000080000003b802 */ /* 0x010fe20000000f00 */
[----:B------:R-:W-:Y:S01]  /*1f70*/  ULEA UR9, UR7, UR45, 0x3 ;  /* 0x0000002d07097291 */ /* 0x000fe2000f8e18ff */
[----:B--2---:R-:W-:Y:S11]  /*1f80*/  @P0 BRA `(.L_x_24) ;  /* 0x0000000000100947 */ /* 0x004ff60003800000 */
[----:B------:R-:W-:Y:S04]  /*1f90*/  MOV R4, UR40 ;  /* 0x0000002800047c02 */ /* 0x000fe80008000f00 */
[----:B------:R-:W-:Y:S04]  /*1fa0*/  SHF.L.U32 R4, R4, 0x1f, RZ ;  /* 0x0000001f04047819 */ /* 0x000fe800000006ff */
[----:B------:R-:W2:Y:S02]  /*1fb0*/  SYNCS.PHASECHK.TRANS64.TRYWAIT P0, [UR9+0x30], R4 ;  /* 0x00003004ff0075a7 */ /* 0x000ea40008001109 */
[----:B--2---:R-:W-:Y:S05]  /*1fc0*/  @!P0 BRA `(.L_x_25) ;  /* 0x0000007800d88947 */ /* 0x004fea0003800000 */
.L_x_24:
[----:B------:R4:W-:Y:S01]  /*1fd0*/  @!P3 SYNCS.ARRIVE.TRANS64 RZ, [UR9], R3 ;  /* 0x00000003ffffb9a7 */ /* 0x0009e20008000009 */
[----:B------:R-:W-:Y:S04]  /*1fe0*/  BSSY.RECONVERGENT B0, `(.L_x_26) ;  /* 0x0000003000007945 */ /* 0x000fe80003800200 */
[----:B------:R-:W-:Y:S05]  /*1ff0*/  @P2 BRA `(.L_x_27) ;  /* 0x0000000000042947 */ /* 0x000fea0003800000 */
[----:B-1-3--:R-:W-:Y:S05]  /*2000*/  BPT.TRAP 0x1 ;  /* 0x000000040000795c */ /* 0x00afea0000300000 */
.L_x_27:
[----:B-1-3--:R-:W-:Y:S05]  /*2010*/  BSYNC.RECONVERGENT B0 ;  /* 0x0000000000007941 */ /* 0x00afea0003800200 */
.L_x_26:
[----:B------:R-:W-:Y:S02]  /*2020*/  UIADD3 UR8, UPT, UPT, UR7, 0x1, URZ ;  /* 0x0000000107087890 */ /* 0x000fe4000fffe0ff */
[----:B------:R-:W-:Y:S02]  /*2030*/  UIMAD UR16, UR36, UR23, UR4 ;  /* 0x00000017241072a4 */ /* 0x000fe4000f8e0204 */
[----:B------:R-:W-:Y:S02]  /*2040*/  UISETP.NE.AND UP0, UPT, UR8, 0x6, UPT ;  /* 0x000000060800788c */ /* 0x000fe4000bf05270 */
[----:B------:R-:W-:Y:S02]  /*2050*/  UIMAD UR15, UR37, UR32, UR5 ;  /* 0x00000020250f72a4 */ /* 0x000fe4000f8e0205 */
[----:B------:R-:W-:Y:S02]  /*2060*/  USEL UR10, URZ, 0x1, UP0 ;  /* 0x00000001ff0a7887 */ /* 0x000fe40008000000 */
[----:B------:R-:W-:Y:S02]  /*2070*/  USEL UR44, UR8, URZ, UP0 ;  /* 0x000000ff082c7287 */ /* 0x000fe40008000000 */
[----:B------:R-:W-:Y:S02]  /*2080*/  ULOP3.LUT UR40, UR40, UR10, URZ, 0x3c, !UPT ;  /* 0x0000000a28287292 */ /* 0x000fe4000f8e3cff */
[----:B------:R-:W-:Y:S02]  /*2090*/  ULEA UR8, UR44, UR45, 0x3 ;  /* 0x0000002d2c087291 */ /* 0x000fe4000f8e18ff */
[----:B------:R-:W-:Y:S02]  /*20a0*/  ULEA UR19, UR7, UR45, 0xe ;  /* 0x0000002d07137291 */ /* 0x000fe4000f8e70ff */
[----:B------:R-:W-:Y:S01]  /*20b0*/  UIMAD UR7, UR38, UR33, UR6 ;  /* 0x00000021260772a4 */ /* 0x000fe2000f8e0206 */
[----:B--2---:R-:W-:Y:S01]  /*20c0*/  MOV R0, UR40 ;  /* 0x0000002800007c02 */ /* 0x004fe20008000f00 */
[----:B------:R-:W-:Y:S02]  /*20d0*/  ULEA UR15, UR15, UR16, 0x5 ;  /* 0x000000100f0f7291 */ /* 0x000fe4000f8e28ff */
[----:B------:R-:W-:Y:S01]  /*20e0*/  UIADD3 UR46, UP1, UPT, UR54, 0x80, URZ ;  /* 0x00000080362e7890 */ /* 0x000fe2000ff3e0ff */
[----:B------:R-:W-:Y:S01]  /*20f0*/  SHF.L.U32 R0, R0, 0x1f, RZ ;  /* 0x0000001f00007819 */ /* 0x000fe200000006ff */
[----:B------:R-:W-:Y:S02]  /*2100*/  ULEA UR7, UR7, UR15, 0xa ;  /* 0x0000000f07077291 */ /* 0x000fe4000f8e50ff */
[----:B------:R-:W-:Y:S01]  /*2110*/  USHF.L.U32 UR27, UR31, 0x6, URZ ;  /* 0x000000061f1b7899 */ /* 0x000fe200080006ff */
[----:B------:R1:W2:Y:S01]  /*2120*/  SYNCS.PHASECHK.TRANS64.TRYWAIT P0, [UR8+0x30], R0 ;  /* 0x00003000ff0075a7 */ /* 0x0002a20008001108 */
[----:B------:R-:W-:Y:S02]  /*2130*/  UIADD3.X UR47, UPT, UPT, URZ, UR55, URZ, UP1, !UPT ;  /* 0x00000037ff2f7290 */ /* 0x000fe40008ffe4ff */
[----:B------:R-:W-:Y:S02]  /*2140*/  UIADD3 UR8, UPT, UPT, UR19, 0x8400, URZ ;  /* 0x0000840013087890 */ /* 0x000fe4000fffe0ff */
[----:B------:R-:W-:Y:S02]  /*2150*/  UPRMT UR7, UR7, 0x5410, URZ ;  /* 0x0000541007077896 */ /* 0x000fe400080000ff */
[----:B------:R-:W-:Y:S02]  /*2160*/  UIADD3 UR48, UPT, UPT, UR36, 0x1, URZ ;  /* 0x0000000124307890 */ /* 0x000fe4000fffe0ff */
[----:B------:R-:W-:Y:S02]  /*2170*/  UIADD3 UR41, UPT, UPT, UR37, 0x1, URZ ;  /* 0x0000000125297890 */ /* 0x000fe4000fffe0ff */
[----:B------:R-:W-:Y:S02]  /*2180*/  UISETP.NE.AND UP2, UPT, UR48, UR59, UPT ;  /* 0x0000003b3000728c */ /* 0x000fe4000bf45270 */
[----:B------:R-:W-:Y:S02]  /*2190*/  UIADD3 UR42, UP0, UPT, UR54, 0x200, URZ ;  /* 0x00000200362a7890 */ /* 0x000fe4000ff1e0ff */
[----:B------:R-:W-:Y:S02]  /*21a0*/  UIADD3 UR24, UPT, UPT, UR19, 0x20400, URZ ;  /* 0x0002040013187890 */ /* 0x000fe4000fffe0ff */
[----:B------:R-:W-:Y:S02]  /*21b0*/  UIADD3.X UR43, UPT, UPT, URZ, UR55, URZ, UP0, !UPT ;  /* 0x00000037ff2b7290 */ /* 0x000fe400087fe4ff */
[----:B------:R-:W-:Y:S02]  /*21c0*/  UIADD3 UR16, UPT, UPT, UR19, 0x22400, URZ ;  /* 0x0002240013107890 */ /* 0x000fe4000fffe0ff */
[----:B------:R-:W-:Y:S02]  /*21d0*/  UIADD3 UR35, UPT, UPT, UR38, 0x1, URZ ;  /* 0x0000000126237890 */ /* 0x000fe4000fffe0ff */
[----:B------:R-:W-:Y:S01]  /*21e0*/  @UP2 UIADD3 UR41, UPT, UPT, UR37, URZ, URZ ;  /* 0x000000ff25292290 */ /* 0x000fe2000fffe0ff */
[----:B------:R-:W-:Y:S01]  /*21f0*/  UMOV UR10, UR27 ;  /* 0x0000001b000a7c82 */ /* 0x000fe20008000000 */
[----:B------:R-:W-:Y:S02]  /*2200*/  UMOV UR56, 0x0 ;  /* 0x0000000000387882 */ /* 0x000fe40000000000 */
[----:B------:R-:W-:Y:S01]  /*2210*/  UISETP.NE.AND UP1, UPT, UR41, UR50, UPT ;  /* 0x000000322900728c */ /* 0x000fe2000bf25270 */
[----:B------:R3:W-:Y:S01]  /*2220*/  UTMALDG.5D.IM2COL [UR8], [UR46], UR7 ;  /* 0x000000082e0073b4 */ /* 0x0007e20008060007 */
[----:B------:R-:W-:Y:S01]  /*2230*/  UMOV UR57, 0x10000000 ;  /* 0x1000000000397882 */ /* 0x000fe20000000000 */
[----:B------:R-:W-:Y:S01]  /*2240*/  UMOV UR25, UR9 ;  /* 0x0000000900197c82 */ /* 0x000fe20008000000 */
[----:B------:R-:W-:Y:S01]  /*2250*/  UMOV UR26, UR34 ;  /* 0x00000022001a7c82 */ /* 0x000fe20008000000 */
[----:B------:R-:W-:Y:S01]  /*2260*/  UMOV UR28, UR36 ;  /* 0x00000024001c7c82 */ /* 0x000fe20008000000 */
[----:B------:R-:W-:Y:S01]  /*2270*/  UMOV UR29, UR37 ;  /* 0x00000025001d7c82 */ /* 0x000fe20008000000 */
[----:B------:R-:W-:Y:S01]  /*2280*/  UMOV UR30, UR38 ;  /* 0x00000026001e7c82 */ /* 0x000fe20008000000 */
[----:B------:R-:W-:Y:S01]  /*2290*/  UMOV UR20, UR36 ;  /* 0x0000002400147c82 */ /* 0x000fe20008000000 */
[----:B------:R-:W-:Y:S01]  /*22a0*/  USEL UR36, UR48, URZ, UP2 ;  /* 0x000000ff30247287 */ /* 0x000fe20009000000 */
[----:B------:R1:W-:Y:S01]  /*22b0*/  UTMALDG.5D [UR24], [UR42], desc[UR56] ;  /* 0x000038182a0075b4 */ /* 0x0003e20008021000 */
[----:B------:R-:W-:Y:S01]  /*22c0*/  @UP1 UIADD3 UR35, UPT, UPT, UR38, URZ, URZ ;  /* 0x000000ff26231290 */ /* 0x000fe2000fffe0ff */
[----:B------:R-:W-:Y:S01]  /*22d0*/  UMOV UR21, UR37 ;  /* 0x0000002500157c82 */ /* 0x000fe20008000000 */
[----:B------:R-:W-:Y:S02]  /*22e0*/  USEL UR37, UR41, URZ, UP1 ;  /* 0x000000ff29257287 */ /* 0x000fe40008800000 */
[----:B------:R-:W-:Y:S01]  /*22f0*/  UISETP.NE.AND UP0, UPT, UR35, UR51, UPT ;  /* 0x000000332300728c */ /* 0x000fe2000bf05270 */
[----:B------:R-:W-:Y:S01]  /*2300*/  UMOV UR22, UR38 ;  /* 0x0000002600167c82 */ /* 0x000fe20008000000 */
[----:B------:R-:W-:Y:S02]  /*2310*/  UMOV UR17, UR9 ;  /* 0x0000000900117c82 */ /* 0x000fe40008000000 */
[----:B------:R-:W-:Y:S01]  /*2320*/  USEL UR38, UR35, URZ, UP0 ;  /* 0x000000ff23267287 */ /* 0x000fe20008000000 */
[----:B------:R-:W-:Y:S02]  /*2330*/  UMOV UR19, UR27 ;  /* 0x0000001b00137c82 */ /* 0x000fe40008000000 */
[----:B------:R1:W-:Y:S01]  /*2340*/  UTMALDG.5D [UR16], [UR42], desc[UR56] ;  /* 0x000038102a0075b4 */ /* 0x0003e20008021000 */
[----:B---3--:R-:W-:Y:S03]  /*2350*/  UIADD3 UR8, UPT, UPT, UR31, 0x1, URZ ;  /* 0x000000011f087890 */ /* 0x008fe6000fffe0ff */
[----:B------:R-:W-:Y:S02]  /*2360*/  @UP0 UIADD3 UR8, UPT, UPT, UR31, URZ, URZ ;  /* 0x000000ff1f080290 */ /* 0x000fe4000fffe0ff */
[----:B------:R-:W-:Y:S02]  /*2370*/  UISETP.GT.U32.AND UP0, UPT, UR49, 0x1, UPT ;  /* 0x000000013100788c */ /* 0x000fe4000bf04070 */
[----:B------:R-:W-:Y:S03]  /*2380*/  UIADD3 UR7, UPT, UPT, UR49, -0x1, URZ ;  /* 0xffffffff31077890 */ /* 0x000fe6000fffe0ff */
[----:B------:R-:W-:Y:S04]  /*2390*/  UMOV UR31, UR8 ;  /* 0x00000008001f7c82 */ /* 0x000fe80008000000 */
[----:B------:R-:W-:Y:S01]  /*23a0*/  UMOV UR49, UR7 ;  /* 0x0000000700317c82 */ /* 0x000fe20008000000 */
[----:B------:R-:W-:Y:S01]  /*23b0*/  UMOV UR7, UR44 ;  /* 0x0000002c00077c82 */ /* 0x000fe20008000000 */
[----:B-1----:R-:W-:Y:S05]  /*23c0*/  BRA.U UP0, `(.L_x_28) ;  /* 0xfffffff900e47547 */ /* 0x002fea000b83ffff */
.L_x_23:
[----:B----4-:R-:W-:Y:S01]  /*23d0*/  SHF.L.U32 R3, R2, 0x1f, RZ ;  /* 0x0000001f02037819 */ /* 0x010fe200000006ff */
[----:B------:R-:W-:-:S03]  /*23e0*/  NOP ;  /* 0x0000000000007918 */ /* 0x000fc60000000000 */
[----:B--2---:R-:W2:Y:S02]  /*23f0*/  SYNCS.PHASECHK.TRANS64.TRYWAIT P0, [UR45+0xb0], R3 ;  /* 0x0000b003ff0075a7 */ /* 0x004ea4000800112d */
[----:B--2---:R-:W-:Y:S05]  /*2400*/  @!P0 BRA `(.L_x_29) ;  /* 0x0000007400e08947 */ /* 0x004fea0003800000 */
.L_x_128:
[----:B------:R-:W2:Y:S01]  /*2410*/  LDS.128 R4, [UR45+0xf0] ;  /* 0x0000f02dff047984 */ /* 0x000ea20008000c00 */
[----:B------:R-:W-:Y:S02]  /*2420*/  UIADD3 UR4, UPT, UPT, UR45, 0xb8, URZ ;  /* 0x000000b82d047890 */ /* 0x000fe4000fffe0ff */
[----:B------:R-:W-:Y:S01]  /*2430*/  UISETP.GE.AND UP0, UPT, UR39, 0x1, UPT ;  /* 0x000000012700788c */ /* 0x000fe2000bf06270 */
[----:B------:R-:W-:Y:S01]  /*2440*/  @!PT LDS RZ, [RZ] ;  /* 0x00000000fffff984 */ /* 0x000fe20000000800 */
[----:B------:R-:W-:Y:S01]  /*2450*/  @!PT LDS RZ, [RZ] ;  /* 0x00000000fffff984 */ /* 0x000fe20000000800 */
[----:B------:R-:W-:Y:S01]  /*2460*/  @!PT LDS RZ, [RZ] ;  /* 0x00000000fffff984 */ /* 0x000fe20000000800 */
[----:B------:R-:W-:Y:S01]  /*2470*/  @!PT LDS RZ, [RZ] ;  /* 0x00000000fffff984 */ /* 0x000fe20000000800 */
[----:B------:R3:W-:Y:S06]  /*2480*/  MEMBAR.ALL.CTA ;  /* 0x0000000000007992 */ /* 0x0007ec0000008000 */
[----:B---3--:R-:W3:Y:S01]  /*2490*/  FENCE.VIEW.ASYNC.S ;  /* 0x00000000000073c6 */ /* 0x008ee20000000000 */
[----:B------:R-:W-:-:S09]  /*24a0*/  UPRMT UR4, URZ, 0x654, UR4 ;  /* 0x00000654ff047896 */ /* 0x000fd20008000004 */
[----:B---3--:R-:W-:Y:S01]  /*24b0*/  SYNCS.ARRIVE.TRANS64.RED.A1T0 RZ, [UR4], RZ ;  /* 0x000000ffffff79a7 */ /* 0x008fe20008100404 */
[----:B--2---:R-:W-:-:S13]  /*24c0*/  LOP3.LUT P0, RZ, R6, 0x1, RZ, 0xc0, !PT ;  /* 0x0000000106ff7812 */ /* 0x004fda000780c0ff */
[----:B------:R-:W-:Y:S01]  /*24d0*/  VOTEU.ANY UP1, P0 ;  /* 0x0000000000ff7886 */ /* 0x000fe20000020100 */
[----:B------:R-:W-:-:S13]  /*24e0*/  PLOP3.LUT P0, PT, PT, PT, UP1, 0x80, 0x8 ;  /* 0x000000000008781c */ /* 0x000fda0003f0f018 */
[----:B-1----:R-:W-:Y:S02]  /*24f0*/  @P0 MOV R0, R4 ;  /* 0x0000000400000202 */ /* 0x002fe40000000f00 */
[----:B------:R-:W-:Y:S02]  /*2500*/  @P0 LOP3.LUT R4, R5, 0xffff, RZ, 0xc0, !PT ;  /* 0x0000ffff05040812 */ /* 0x000fe400078ec0ff */
[----:B------:R-:W-:Y:S02]  /*2510*/  @P0 R2UR UR6, R0 ;  /* 0x00000000000602ca */ /* 0x000fe400000e0000 */
[----:B------:R-:W-:-:S11]  /*2520*/  @P0 R2UR UR5, R4 ;  /* 0x00000000040502ca */ /* 0x000fd600000e0000 */
[----:B------:R-:W-:Y:S02]  /*2530*/  @UP1 UMOV UR58, UR6 ;  /* 0x00000006003a1c82 */ /* 0x000fe40008000000 */
[----:B------:R-:W-:Y:S01]  /*2540*/  @UP1 UMOV UR53, UR5 ;  /* 0x0000000500351c82 */ /* 0x000fe20008000000 */
[----:B------:R-:W-:Y:S05]  /*2550*/  BRA.U !UP0, `(.L_x_30) ;  /* 0x0000000108d47547 */ /* 0x000fea000b800000 */
[----:B------:R-:W1:Y:S01]  /*2560*/  LDCU.128 UR16, c[0x0][0xc10] ;  /* 0x00018200ff1077ac */ /* 0x000e620008000c00 */
[----:B------:R-:W2:Y:S01]  /*2570*/  LDCU UR20, c[0x0][0xc20] ;  /* 0x00018400ff1477ac */ /* 0x000ea20008000800 */
[----:B------:R-:W3:Y:S01]  /*2580*/  LDCU UR13, c[0x0][0xc0c] ;  /* 0x00018180ff0d77ac */ /* 0x000ee20008000800 */
[----:B------:R-:W4:Y:S01]  /*2590*/  LDCU.64 UR14, c[0x0][0xc28] ;  /* 0x00018500ff0e77ac */ /* 0x000f220008000a00 */
[----:B------:R-:W-:Y:S02]  /*25a0*/  UISETP.NE.AND UP3, UPT, UR39, 0x1, UPT ;  /* 0x000000012700788c */ /* 0x000fe4000bf65270 */
[----:B-1----:R-:W-:Y:S02]  /*25b0*/  UIMAD.WIDE.U32 UR4, UR61, UR19, URZ ;  /* 0x000000133d0472a5 */ /* 0x002fe4000f8e00ff */
[----:B------:R-:W-:Y:S02]  /*25c0*/  UIMAD.WIDE.U32 UR6, UR62, UR16, URZ ;  /* 0x000000103e0672a5 */ /* 0x000fe4000f8e00ff */
[----:B------:R-:W-:-:S02]  /*25d0*/  UISETP.NE.AND UP0, UPT, UR18, 0x1, UPT ;  /* 0x000000011200788c */ /* 0x000fc4000bf05270 */
[----:B------:R-:W-:Y:S01]  /*25e0*/  UIMAD.WIDE.U32 UR10, UR53, UR19, URZ ;  /* 0x00000013350a72a5 */ /* 0x000fe2000f8e00ff */
[----:B------:R-:W-:Y:S01]  /*25f0*/  UMOV UR4, UR5 ;  /* 0x0000000500047c82 */ /* 0x000fe20008000000 */
[----:B---3--:R-:W-:Y:S02]  /*2600*/  UISETP.NE.AND UP2, UPT, UR13, 0x1, UPT ;  /* 0x000000010d00788c */ /* 0x008fe4000bf45270 */
[----:B--2---:R-:W-:Y:S02]  /*2610*/  USHF.R.U32.HI UR5, URZ, UR20, UR4 ;  /* 0x00000014ff057299 */ /* 0x004fe40008011604 */
[----:B------:R-:W-:Y:S01]  /*2620*/  UIMAD.WIDE.U32 UR8, UR58, UR16, URZ ;  /* 0x000000103a0872a5 */ /* 0x000fe2000f8e00ff */
[----:B------:R-:W-:Y:S01]  /*2630*/  UMOV UR4, UR7 ;  /* 0x0000000700047c82 */ /* 0x000fe20008000000 */
[----:B------:R-:W-:Y:S02]  /*2640*/  USEL UR5, UR61, UR5, !UP0 ;  /* 0x000000053d057287 */ /* 0x000fe4000c000000 */
[----:B------:R-:W-:-:S02]  /*2650*/  USHF.R.U32.HI UR4, URZ, UR17, UR4 ;  /* 0x00000011ff047299 */ /* 0x000fc40008011604 */
[----:B----4-:R-:W-:Y:S02]  /*2660*/  UIMAD.WIDE.U32 UR6, UR5, UR14, URZ ;  /* 0x0000000e050672a5 */ /* 0x010fe4000f8e00ff */
[----:B------:R-:W-:Y:S01]  /*2670*/  USEL UR12, UR62, UR4, !UP2 ;  /* 0x000000043e0c7287 */ /* 0x000fe2000d000000 */
[----:B------:R-:W-:Y:S02]  /*2680*/  UMOV UR8, UR9 ;  /* 0x0000000900087c82 */ /* 0x000fe40008000000 */
[----:B------:R-:W-:Y:S01]  /*2690*/  UMOV UR4, UR11 ;  /* 0x0000000b00047c82 */ /* 0x000fe20008000000 */
[----:B------:R-:W-:Y:S01]  /*26a0*/  UIMAD.WIDE.U32 UR10, UR12, UR14, URZ ;  /* 0x0000000e0c0a72a5 */ /* 0x000fe2000f8e00ff */
[----:B------:R-:W-:Y:S01]  /*26b0*/  UMOV UR6, UR7 ;  /* 0x0000000700067c82 */ /* 0x000fe20008000000 */
[----:B------:R-:W-:Y:S02]  /*26c0*/  USHF.R.U32.HI UR4, URZ, UR20, UR4 ;  /* 0x00000014ff047299 */ /* 0x000fe40008011604 */
[----:B------:R-:W-:-:S02]  /*26d0*/  @UP3 USHF.R.U32.HI UR5, URZ, UR15, UR6 ;  /* 0x0000000fff053299 */ /* 0x000fc40008011606 */
[----:B------:R-:W-:Y:S01]  /*26e0*/  USHF.R.U32.HI UR17, URZ, UR17, UR8 ;  /* 0x00000011ff117299 */ /* 0x000fe20008011608 */
[----:B------:R-:W-:Y:S01]  /*26f0*/  UMOV UR6, UR11 ;  /* 0x0000000b00067c82 */ /* 0x000fe20008000000 */
[----:B------:R-:W-:Y:S02]  /*2700*/  USEL UR4, UR53, UR4, !UP0 ;  /* 0x0000000435047287 */ /* 0x000fe4000c000000 */
[----:B------:R-:W-:Y:S02]  /*2710*/  @UP3 USHF.R.U32.HI UR12, URZ, UR15, UR6 ;  /* 0x0000000fff0c3299 */ /* 0x000fe40008011606 */
[----:B------:R-:W-:Y:S02]  /*2720*/  UIMAD UR6, UR39, UR5, URZ ;  /* 0x00000005270672a4 */ /* 0x000fe4000f8e02ff */
[----:B------:R-:W-:Y:S02]  /*2730*/  USEL UR5, UR58, UR17, !UP2 ;  /* 0x000000113a057287 */ /* 0x000fe4000d000000 */
[----:B------:R-:W-:-:S02]  /*2740*/  UIMAD UR8, UR39, UR12, URZ ;  /* 0x0000000c270872a4 */ /* 0x000fc4000f8e02ff */
[----:B------:R-:W-:Y:S02]  /*2750*/  UISETP.GE.AND UP0, UPT, UR4, UR6, UPT ;  /* 0x000000060400728c */ /* 0x000fe4000bf06270 */
[----:B------:R-:W-:Y:S02]  /*2760*/  UIMAD.WIDE.U32 UR6, UR4, UR14, URZ ;  /* 0x0000000e040672a5 */ /* 0x000fe4000f8e00ff */
[----:B------:R-:W-:Y:S02]  /*2770*/  UISETP.GE.OR UP0, UPT, UR5, UR8, UP0 ;  /* 0x000000080500728c */ /* 0x000fe40008706670 */
[----:B------:R-:W-:Y:S02]  /*2780*/  UIMAD.WIDE.U32 UR8, UR5, UR14, URZ ;  /* 0x0000000e050872a5 */ /* 0x000fe4000f8e00ff */
[----:B------:R-:W-:Y:S01]  /*2790*/  UIADD3 UR10, UPT, UPT, -UR4, URZ, URZ ;  /* 0x000000ff040a7290 */ /* 0x000fe2000fffe1ff */
[----:B------:R-:W-:Y:S02]  /*27a0*/  UMOV UR6, UR7 ;  /* 0x0000000700067c82 */ /* 0x000fe40008000000 */
[----:B------:R-:W-:-:S02]  /*27b0*/  USHF.R.U32.HI UR6, URZ, UR15, UR6 ;  /* 0x0000000fff067299 */ /* 0x000fc40008011606 */
[----:B------:R-:W-:Y:S02]  /*27c0*/  UIMAD UR10, UR18, UR10, UR53 ;  /* 0x0000000a120a72a4 */ /* 0x000fe4000f8e0235 */
[----:B------:R-:W-:Y:S01]  /*27d0*/  USEL UR6, UR4, UR6, !UP3 ;  /* 0x0000000604067287 */ /* 0x000fe2000d800000 */
[----:B------:R-:W-:Y:S01]  /*27e0*/  @!UP0 UMOV UR7, UR9 ;  /* 0x0000000900078c82 */ /* 0x000fe20008000000 */
[----:B------:R-:W-:Y:S02]  /*27f0*/  UIADD3 UR9, UPT, UPT, -UR5, URZ, URZ ;  /* 0x000000ff05097290 */ /* 0x000fe4000fffe1ff */
[----:B------:R-:W-:Y:S02]  /*2800*/  @!UP0 USHF.R.U32.HI UR7, URZ, UR15, UR7 ;  /* 0x0000000fff078299 */ /* 0x000fe40008011607 */
[----:B------:R-:W-:Y:S02]  /*2810*/  UIADD3 UR8, UPT, UPT, -UR6, URZ, URZ ;  /* 0x000000ff06087290 */ /* 0x000fe4000fffe1ff */
[----:B------:R-:W-:-:S02]  /*2820*/  @!UP0 USEL UR7, UR5, UR7, !UP3 ;  /* 0x0000000705078287 */ /* 0x000fc4000d800000 */
[----:B------:R-:W-:Y:S02]  /*2830*/  UIMAD UR8, UR39, UR8, UR4 ;  /* 0x00000008270872a4 */ /* 0x000fe4000f8e0204 */
[----:B------:R-:W-:Y:S02]  /*2840*/  @!UP0 UIADD3 UR6, UPT, UPT, UR6, -UR7, URZ ;  /* 0x8000000706068290 */ /* 0x000fe4000fffe0ff */
[----:B------:R-:W-:Y:S02]  /*2850*/  @!UP0 UIMAD UR7, UR8, UR12, UR7 ;  /* 0x0000000c080782a4 */ /* 0x000fe4000f8e0207 */
[----:B------:R-:W-:Y:S02]  /*2860*/  @!UP0 UIMAD UR4, UR39, UR6, UR5 ;  /* 0x00000006270482a4 */ /* 0x000fe4000f8e0205 */
[----:B------:R-:W-:Y:S02]  /*2870*/  UIMAD UR6, UR13, UR9, UR58 ;  /* 0x000000090d0672a4 */ /* 0x000fe4000f8e023a */
[----:B------:R-:W-:Y:S01]  /*2880*/  UIMAD UR53, UR4, UR18, UR10 ;  /* 0x00000012043572a4 */ /* 0x000fe2000f8e020a */
[----:B------:R-:W-:-:S02]  /*2890*/  @!UP0 UMOV UR5, UR7 ;  /* 0x0000000700058c82 */ /* 0x000fc40008000000 */
[----:B------:R-:W-:-:S12]  /*28a0*/  UIMAD UR58, UR5, UR13, UR6 ;  /* 0x0000000d053a72a4 */ /* 0x000fd8000f8e0206 */
.L_x_30:
        /* <DEDUP_REMOVED lines=20> */
.L_x_31:
[----:B------:R-:W-:Y:S01]  /*29f0*/  R2UR UR5, R78 ;  /* 0x000000004e0572ca */ /* 0x000fe200000e0000 */
[----:B------:R-:W-:Y:S01]  /*2a00*/  UMOV UR30, UR52 ;  /* 0x00000034001e7c82 */ /* 0x000fe20008000000 */
[----:B------:R-:W-:Y:S02]  /*2a10*/  R2UR UR4, R77 ;  /* 0x000000004d0472ca */ /* 0x000fe400000e0000 */
[----:B------:R-:W-:Y:S02]  /*2a20*/  PLOP3.LUT P1, PT, PT, PT, PT, 0x80, 0x8 ;  /* 0x000000000008781c */ /* 0x000fe40003f2f070 */
[----:B------:R-:W-:-:S07]  /*2a30*/  LOP3.LUT R2, R2, 0x1, RZ, 0x3c, !PT ;  /* 0x0000000102027812 */ /* 0x000fce00078e3cff */
[----:B------:R-:W-:Y:S02]  /*2a40*/  UIADD3 UR51, UPT, UPT, UR58, UR5, URZ ;  /* 0x000000053a337290 */ /* 0x000fe4000fffe0ff */
[----:B------:R-:W-:Y:S01]  /*2a50*/  UIADD3 UR24, UPT, UPT, UR53, UR4, URZ ;  /* 0x0000000435187290 */ /* 0x000fe2000fffe0ff */
[----:B------:R-:W-:Y:S11]  /*2a60*/  BRA.U UP1, `(.L_x_32) ;  /* 0xffffffe901907547 */ /* 0x000ff6000b83ffff */
[----:B------:R-:W-:Y:S01]  /*2a70*/  UIADD3 UR45, UPT, UPT, UR45, 0x30, URZ ;  /* 0x000000302d2d7890 */ /* 0x000fe2000fffe0ff */
[----:B------:R-:W-:-:S03]  /*2a80*/  MOV R2, UR40 ;  /* 0x0000002800027c02 */ /* 0x000fc60008000f00 */
[----:B------:R-:W-:Y:S01]  /*2a90*/  ULEA UR4, UR44, UR45, 0x3 ;  /* 0x0000002d2c047291 */ /* 0x000fe2000f8e18ff */
[----:B------:R-:W-:-:S08]  /*2aa0*/  SHF.L.U32 R2, R2, 0x1f, RZ ;  /* 0x0000001f02027819 */ /* 0x000fd000000006ff */
[----:B------:R-:W1:Y:S02]  /*2ab0*/  SYNCS.PHASECHK.TRANS64.TRYWAIT P0, [UR4], R2 ;  /* 0x00000002ff0075a7 */ /* 0x000e640008001104 */
[----:B-1----:R-:W-:Y:S05]  /*2ac0*/  @!P0 BRA `(.L_x_33) ;  /* 0x0000007000488947 */ /* 0x002fea0003800000 */
.L_x_130:
[----:B------:R-:W-:-:S04]  /*2ad0*/  UIADD3 UR4, UPT, UPT, UR44, 0x1, URZ ;  /* 0x000000012c047890 */ /* 0x000fc8000fffe0ff */
[----:B------:R-:W-:-:S04]  /*2ae0*/  UISETP.NE.AND UP0, UPT, UR4, 0x6, UPT ;  /* 0x000000060400788c */ /* 0x000fc8000bf05270 */
[----:B------:R-:W-:Y:S02]  /*2af0*/  USEL UR5, URZ, 0x1, UP0 ;  /* 0x00000001ff057887 */ /* 0x000fe40008000000 */
[----:B------:R-:W-:Y:S02]  /*2b00*/  USEL UR4, UR4, URZ, UP0 ;  /* 0x000000ff04047287 */ /* 0x000fe40008000000 */
[----:B------:R-:W-:Y:S02]  /*2b10*/  ULOP3.LUT UR6, UR40, UR5, URZ, 0x3c, !UPT ;  /* 0x0000000528067292 */ /* 0x000fe4000f8e3cff */
[----:B------:R-:W-:-:S04]  /*2b20*/  ULEA UR5, UR4, UR45, 0x3 ;  /* 0x0000002d04057291 */ /* 0x000fc8000f8e18ff */
[----:B-1----:R-:W-:-:S04]  /*2b30*/  MOV R2, UR6 ;  /* 0x0000000600027c02 */ /* 0x002fc80008000f00 */
[----:B------:R-:W-:-:S04]  /*2b40*/  SHF.L.U32 R2, R2, 0x1f, RZ ;  /* 0x0000001f02027819 */ /* 0x000fc800000006ff */
[----:B------:R-:W1:Y:S02]  /*2b50*/  SYNCS.PHASECHK.TRANS64.TRYWAIT P0, [UR5], R2 ;  /* 0x00000002ff0075a7 */ /* 0x000e640008001105 */
[----:B-1----:R-:W-:Y:S05]  /*2b60*/  @!P0 BRA `(.L_x_34) ;  /* 0x0000007000388947 */ /* 0x002fea0003800000 */
.L_x_132:
        /* <DEDUP_REMOVED lines=10> */
.L_x_134:
        /* <DEDUP_REMOVED lines=10> */
.L_x_136:
        /* <DEDUP_REMOVED lines=10> */
.L_x_138:
[----:B------:R-:W-:-:S04]  /*2d50*/  UIADD3 UR4, UPT, UPT, UR4, 0x1, URZ ;  /* 0x0000000104047890 */ /* 0x000fc8000fffe0ff */
[----:B------:R-:W-:-:S04]  /*2d60*/  UISETP.NE.AND UP0, UPT, UR4, 0x6, UPT ;  /* 0x000000060400788c */ /* 0x000fc8000bf05270 */
[----:B------:R-:W-:Y:S02]  /*2d70*/  USEL UR5, URZ, 0x1, UP0 ;  /* 0x00000001ff057887 */ /* 0x000fe40008000000 */
[----:B------:R-:W-:Y:S02]  /*2d80*/  USEL UR4, UR4, URZ, UP0 ;  /* 0x000000ff04047287 */ /* 0x000fe40008000000 */
[----:B------:R-:W-:Y:S02]  /*2d90*/  ULOP3.LUT UR5, UR6, UR5, URZ, 0x3c, !UPT ;  /* 0x0000000506057292 */ /* 0x000fe4000f8e3cff */
[----:B------:R-:W-:-:S04]  /*2da0*/  ULEA UR4, UR4, UR45, 0x3 ;  /* 0x0000002d04047291 */ /* 0x000fc8000f8e18ff */
[----:B-1----:R-:W-:Y:S02]  /*2db0*/  IMAD.U32 R2, RZ, RZ, UR5 ;  /* 0x00000005ff027e24 */ /* 0x002fe4000f8e00ff */
[----:B------:R-:W-:-:S03]  /*2dc0*/  MOV R0, UR4 ;  /* 0x0000000400007c02 */ /* 0x000fc60008000f00 */
[----:B------:R-:W-:-:S07]  /*2dd0*/  SHF.L.U32 R2, R2, 0x1f, RZ ;  /* 0x0000001f02027819 */ /* 0x000fce00000006ff */
.L_x_38:
[----:B-1----:R1:W2:Y:S02]  /*2de0*/  SYNCS.PHASECHK.TRANS64.TRYWAIT P0, [R0+URZ], R2 ;  /* 0x00000002000075a7 */ /* 0x0022a400080011ff */
[----:B--2---:R-:W-:Y:S05]  /*2df0*/  @!P0 NANOSLEEP.SYNCS 0x989680 ;  /* 0x009896800000895d */ /* 0x004fea0003900000 */
[----:B------:R-:W2:Y:S02]  /*2e00*/  @!P0 SYNCS.PHASECHK.TRANS64 P0, [R0+URZ], R2 ;  /* 0x00000002000085a7 */ /* 0x000ea400080010ff */
[----:B--2---:R-:W-:Y:S05]  /*2e10*/  @P0 EXIT ;  /* 0x000000000000094d */ /* 0x004fea0003800000 */
[----:B------:R-:W-:Y:S05]  /*2e20*/  BRA `(.L_x_38) ;  /* 0xfffffffc00ec7947 */ /* 0x000fea000383ffff */
.L_x_16:
[----:B------:R-:W2:Y:S02]  /*2e30*/  S2UR UR4, SR_CgaCtaId ;  /* 0x00000000000479c3 */ /* 0x000ea40000008800 */
[----:B--2---:R-:W-:-:S04]  /*2e40*/  UISETP.NE.AND UP0, UPT, UR4, URZ, UPT ;  /* 0x000000ff0400728c */ /* 0x004fc8000bf05270 */
[----:B------:R-:W-:-:S09]  /*2e50*/  UISETP.NE.OR UP0, UPT, UR18, 0x1, UP0 ;  /* 0x000000011200788c */ /* 0x000fd20008705670 */
[----:B------:R-:W-:Y:S05]  /*2e60*/  BRA.U UP0, `(.L_x_39) ;  /* 0x0000000100b47547 */ /* 0x000fea000b800000 */
[----:B------:R-:W2:Y:S01]  /*2e70*/  S2UR UR5, SR_CgaCtaId ;  /* 0x00000000000579c3 */ /* 0x000ea20000008800 */
[----:B------:R-:W-:Y:S01]  /*2e80*/  UMOV UR4, 0x400 ;  /* 0x0000040000047882 */ /* 0x000fe20000000000 */
[----:B------:R-:W-:Y:S01]  /*2e90*/  HFMA2 R3, -RZ, RZ, 0, 5.9604644775390625e-08 ;  /* 0x00000001ff037431 */ /* 0x000fe200000001ff */
[----:B------:R-:W-:Y:S01]  /*2ea0*/  ISETP.NE.AND P0, PT, R0, RZ, PT ;  /* 0x000000ff0000720c */ /* 0x000fe20003f05270 */
[----:B------:R-:W-:Y:S01]  /*2eb0*/  IMAD.MOV.U32 R8, RZ, RZ, RZ ;  /* 0x000000ffff087224 */ /* 0x000fe200078e00ff */
[----:B--2---:R-:W-:-:S04]  /*2ec0*/  ULEA UR4, UR5, UR4, 0x18 ;  /* 0x0000000405047291 */ /* 0x004fc8000f8ec0ff */
[----:B------:R-:W-:Y:S02]  /*2ed0*/  UIADD3 UR5, UPT, UPT, UR4, 0xb8, URZ ;  /* 0x000000b804057890 */ /* 0x000fe4000fffe0ff */
[----:B------:R-:W-:Y:S02]  /*2ee0*/  UIADD3 UR8, UPT, UPT, UR4, 0xb0, URZ ;  /* 0x000000b004087890 */ /* 0x000fe4000fffe0ff */
[----:B------:R-:W-:-:S12]  /*2ef0*/  UPRMT UR5, URZ, 0x654, UR5 ;  /* 0x00000654ff057896 */ /* 0x000fd80008000005 */
.L_x_42:
[----:B------:R-:W-:Y:S01]  /*2f00*/  SHF.L.U32 R6, R3, 0x1f, RZ ;  /* 0x0000001f03067819 */ /* 0x000fe200000006ff */
[----:B------:R-:W-:Y:S02]  /*2f10*/  IMAD.U32 R4, RZ, RZ, UR8 ;  /* 0x00000008ff047e24 */ /* 0x000fe4000f8e00ff */
[----:B------:R-:W-:Y:S01]  /*2f20*/  @!P0 IMAD.MOV.U32 R5, RZ, RZ, 0x10 ;  /* 0x00000010ff058424 */ /* 0x000fe200078e00ff */
[----:B------:R-:W2:Y:S02]  /*2f30*/  SYNCS.PHASECHK.TRANS64.TRYWAIT P1, [UR4+0xb8], R6 ;  /* 0x0000b806ff0075a7 */ /* 0x000ea40008021104 */
[----:B------:R-:W-:-:S04]  /*2f40*/  PRMT R4, R0, 0x654, R4 ;  /* 0x0000065400047816 */ /* 0x000fc80000000004 */
[----:B------:R-:W-:Y:S01]  /*2f50*/  SEL R2, R4, R2, !P0 ;  /* 0x0000000204027207 */ /* 0x000fe20004000000 */
[----:B--2---:R-:W-:Y:S06]  /*2f60*/  @!P1 BRA `(.L_x_40) ;  /* 0x0000006c00989947 */ /* 0x004fec0003800000 */
.L_x_140:
[----:B------:R-:W-:Y:S01]  /*2f70*/  UIADD3 UR6, UPT, UPT, UR4, 0xf0, URZ ;  /* 0x000000f004067890 */ /* 0x000fe2000fffe0ff */
[----:B------:R3:W-:Y:S01]  /*2f80*/  @!P0 SYNCS.ARRIVE.TRANS64.RED RZ, [R2+URZ], R5 ;  /* 0x0000000502ff89a7 */ /* 0x0007e200080004ff */
[----:B------:R-:W-:Y:S01]  /*2f90*/  UIADD3 UR7, UPT, UPT, UR4, 0xb0, URZ ;  /* 0x000000b004077890 */ /* 0x000fe2000fffe0ff */
[----:B------:R-:W-:-:S08]  /*2fa0*/  LOP3.LUT R3, R3, 0x1, RZ, 0x3c, !PT ;  /* 0x0000000103037812 */ /* 0x000fd000078e3cff */
[----:B------:R-:W-:Y:S06]  /*2fb0*/  UGETNEXTWORKID.BROADCAST [UR6], [UR7] ;  /* 0x00000000060073ca */ /* 0x000fec0008000100 */
[----:B---3--:R-:W-:-:S04]  /*2fc0*/  SHF.L.U32 R5, R8, 0x1f, RZ ;  /* 0x0000001f08057819 */ /* 0x008fc800000006ff */
[----:B------:R-:W3:Y:S02]  /*2fd0*/  SYNCS.PHASECHK.TRANS64.TRYWAIT P1, [UR4+0xb0], R5 ;  /* 0x0000b005ff0075a7 */ /* 0x000ee40008021104 */
[----:B---3--:R-:W-:Y:S05]  /*2fe0*/  @!P1 BRA `(.L_x_41) ;  /* 0x0000006c00909947 */ /* 0x008fea0003800000 */
.L_x_142:
[----:B--2---:R-:W2:Y:S01]  /*2ff0*/  LDS.128 R4, [UR4+0xf0] ;  /* 0x0000f004ff047984 */ /* 0x004ea20008000c00 */
[----:B------:R-:W-:Y:S01]  /*3000*/  LOP3.LUT R8, R8, 0x1, RZ, 0x3c, !PT ;  /* 0x0000000108087812 */ /* 0x000fe200078e3cff */
[----:B------:R-:W-:Y:S01]  /*3010*/  @!PT LDS RZ, [RZ] ;  /* 0x00000000fffff984 */ /* 0x000fe20000000800 */
[----:B------:R-:W-:Y:S01]  /*3020*/  @!PT LDS RZ, [RZ] ;  /* 0x00000000fffff984 */ /* 0x000fe20000000800 */
[----:B------:R-:W-:Y:S01]  /*3030*/  @!PT LDS RZ, [RZ] ;  /* 0x00000000fffff984 */ /* 0x000fe20000000800 */
[----:B------:R-:W-:Y:S01]  /*3040*/  @!PT LDS RZ, [RZ] ;  /* 0x00000000fffff984 */ /* 0x000fe20000000800 */
[----:B------:R3:W-:Y:S06]  /*3050*/  MEMBAR.ALL.CTA ;  /* 0x0000000000007992 */ /* 0x0007ec0000008000 */
[----:B---3--:R-:W3:Y:S02]  /*3060*/  FENCE.VIEW.ASYNC.S ;  /* 0x00000000000073c6 */ /* 0x008ee40000000000 */
[----:B---3--:R-:W-:Y:S01]  /*3070*/  SYNCS.ARRIVE.TRANS64.RED.A1T0 RZ, [UR5], RZ ;  /* 0x000000ffffff79a7 */ /* 0x008fe20008100405 */
[----:B--2---:R-:W-:-:S13]  /*3080*/  LOP3.LUT P1, RZ, R6, 0x1, RZ, 0xc0, !PT ;  /* 0x0000000106ff7812 */ /* 0x004fda000782c0ff */
[----:B------:R-:W-:Y:S05]  /*3090*/  @P1 BRA `(.L_x_42) ;  /* 0xfffffffc00981947 */ /* 0x000fea000383ffff */
[----:B------:R-:W-:-:S04]  /*30a0*/  SHF.L.U32 R0, R3, 0x1f, RZ ;  /* 0x0000001f03007819 */ /* 0x000fc800000006ff */
[----:B------:R-:W2:Y:S02]  /*30b0*/  SYNCS.PHASECHK.TRANS64 P0, [UR4+0xb8], R0 ;  /* 0x0000b800ff0075a7 */ /* 0x000ea40008001004 */
[----:B-12---:R-:W-:Y:S05]  /*30c0*/  @P0 EXIT ;  /* 0x000000000000094d */ /* 0x006fea0003800000 */
[----:B------:R-:W-:-:S07]  /*30d0*/  MOV R0, UR4 ;  /* 0x0000000400007c02 */ /* 0x000fce0008000f00 */
.L_x_43:
[----:B-1----:R-:W-:-:S04]  /*30e0*/  SHF.L.U32 R2, R3, 0x1f, RZ ;  /* 0x0000001f03027819 */ /* 0x002fc800000006ff */
[----:B------:R1:W2:Y:S03]  /*30f0*/  SYNCS.PHASECHK.TRANS64.TRYWAIT P0, [R0+URZ+0xb8], R2 ;  /* 0x0000b802000075a7 */ /* 0x0002a600080011ff */
[----:B--2---:R-:W-:Y:S05]  /*3100*/  @!P0 NANOSLEEP.SYNCS 0x989680 ;  /* 0x009896800000895d */ /* 0x004fea0003900000 */
[----:B------:R-:W2:Y:S02]  /*3110*/  @!P0 SYNCS.PHASECHK.TRANS64 P0, [R0+URZ+0xb8], R2 ;  /* 0x0000b802000085a7 */ /* 0x000ea400080010ff */
[----:B--2---:R-:W-:Y:S05]  /*3120*/  @P0 EXIT ;  /* 0x000000000000094d */ /* 0x004fea0003800000 */
[----:B------:R-:W-:Y:S05]  /*3130*/  BRA `(.L_x_43) ;  /* 0xfffffffc00e87947 */ /* 0x000fea000383ffff */
.L_x_39:
[----:B------:R-:W-:-:S09]  /*3140*/  UISETP.NE.AND UP0, UPT, UR18, URZ, UPT ;  /* 0x000000ff1200728c */ /* 0x000fd2000bf05270 */
[----:B------:R-:W-:Y:S05]  /*3150*/  BRA.U UP0, `(.L_x_44) ;  /* 0x0000000d00887547 */ /* 0x000fea000b800000 */
[----:B------:R-:W2:Y:S01]  /*3160*/  S2UR UR7, SR_CgaCtaId ;  /* 0x00000000000779c3 */ /* 0x000ea20000008800 */
[----:B------:R-:W-:Y:S01]  /*3170*/  UMOV UR4, 0x40 ;  /* 0x0000004000047882 */ /* 0x000fe20000000000 */
[----:B------:R-:W-:Y:S01]  /*3180*/  NOP ;  /* 0x0000000000007918 */ /* 0x000fe20000000000 */
[----:B------:R-:W-:Y:S01]  /*3190*/  UMOV UR6, 0x400 ;  /* 0x0000040000067882 */ /* 0x000fe20000000000 */
[----:B--2---:R-:W-:Y:S02]  /*31a0*/  ULEA UR5, UR7, UR4, 0x18 ;  /* 0x0000000407057291 */ /* 0x004fe4000f8ec0ff */
[----:B------:R-:W-:-:S07]  /*31b0*/  ULEA UR6, UR7, UR6, 0x18 ;  /* 0x0000000607067291 */ /* 0x000fce000f8ec0ff */
[----:B------:R-:W2:Y:S02]  /*31c0*/  LDS.U8 R0, [UR5+0x1c] ;  /* 0x00001c05ff007984 */ /* 0x000ea40008000000 */
[----:B--2---:R-:W-:-:S13]  /*31d0*/  ISETP.NE.AND P0, PT, R0, RZ, PT ;  /* 0x000000ff0000720c */ /* 0x004fda0003f05270 */
[----:B------:R-:W-:Y:S05]  /*31e0*/  @P0 BRA `(.L_x_45) ;  /* 0x0000000000580947 */ /* 0x000fea0003800000 */
[----:B------:R-:W-:-:S13]  /*31f0*/  ELECT P0, URZ, PT ;  /* 0x0000000000ff782f */ /* 0x000fda0003800000 */
[----:B------:R-:W-:Y:S05]  /*3200*/  @!P0 BRA `(.L_x_46) ;  /* 0x0000000000608947 */ /* 0x000fea0003800000 */
[----:B------:R-:W-:Y:S01]  /*3210*/  UMOV UR4, 0x10 ;  /* 0x0000001000047882 */ /* 0x000fe20000000000 */
[----:B------:R-:W-:Y:S01]  /*3220*/  HFMA2 R0, -RZ, RZ, 0, 5.9604644775390625e-08 ;  /* 0x00000001ff007431 */ /* 0x000fe200000001ff */
[----:B------:R-:W-:-:S03]  /*3230*/  MOV R2, 0xffff ;  /* 0x0000ffff00027802 */ /* 0x000fc60000000f00 */
[----:B------:R-:W-:Y:S04]  /*3240*/  DEPBAR.LE SB2, 0x36 ;  /* 0x0000ad800000791a */ /* 0x000fe80000000000 */
[----:B------:R-:W2:Y:S02]  /*3250*/  UTCATOMSWS.FIND_AND_SET.ALIGN UP0, UR4, UR4 ;  /* 0x00000004000475e3 */ /* 0x000ea40008000800 */
[----:B--2---:R-:W-:Y:S01]  /*3260*/  MOV R3, UR4 ;  /* 0x0000000400037c02 */ /* 0x004fe20008000f00 */
[----:B------:R-:W-:Y:S06]  /*3270*/  BRA.U UP0, `(.L_x_47) ;  /* 0x0000000100187547 */ /* 0x000fec000b800000 */
.L_x_48:
[----:B------:R-:W-:Y:S05]  /*3280*/  NANOSLEEP 0x64 ;  /* 0x000000640000795d */ /* 0x000fea0003800000 */
[----:B------:R-:W-:-:S05]  /*3290*/  UMOV UR4, 0x10 ;  /* 0x0000001000047882 */ /* 0x000fca0000000000 */
[----:B------:R-:W-:Y:S04]  /*32a0*/  DEPBAR.LE SB2, 0x36 ;  /* 0x0000ad800000791a */ /* 0x000fe80000000000 */
[----:B------:R-:W2:Y:S02]  /*32b0*/  UTCATOMSWS.FIND_AND_SET.ALIGN UP0, UR4, UR4 ;  /* 0x00000004000475e3 */ /* 0x000ea40008000800 */
[----:B--2---:R-:W-:Y:S01]  /*32c0*/  MOV R3, UR4 ;  /* 0x0000000400037c02 */ /* 0x004fe20008000f00 */
[----:B------:R-:W-:Y:S05]  /*32d0*/  BRA.U !UP0, `(.L_x_48) ;  /* 0xfffffffd08e87547 */ /* 0x000fea000b83ffff */
.L_x_47:
[-C--:B------:R-:W-:Y:S02]  /*32e0*/  SHF.L.U32 R2, R2, R3.reuse, RZ ;  /* 0x0000000302027219 */ /* 0x080fe400000006ff */
[----:B------:R-:W-:Y:S01]  /*32f0*/  SHF.L.U32 R0, R0, R3, RZ ;  /* 0x0000000300007219 */ /* 0x000fe200000006ff */
[----:B------:R-:W-:Y:S02]  /*3300*/  IMAD.SHL.U32 R3, R3, 0x20, RZ ;  /* 0x0000002003037824 */ /* 0x000fe400078e00ff */
[----:B------:R2:W-:Y:S04]  /*3310*/  ATOMS.OR RZ, [UR5+0x14], R2 ;  /* 0x00001402ffff798c */ /* 0x0005e8000b000005 */
[----:B------:R2:W-:Y:S04]  /*3320*/  ATOMS.OR RZ, [UR5+0x18], R0 ;  /* 0x00001800ffff798c */ /* 0x0005e8000b000005 */
[----:B------:R2:W-:Y:S01]  /*3330*/  STS [UR6+0x100], R3 ;  /* 0x00010003ff007988 */ /* 0x0005e20008000806 */
[----:B------:R-:W-:Y:S05]  /*3340*/  BRA `(.L_x_46) ;  /* 0x0000000000107947 */ /* 0x000fea0003800000 */
.L_x_45:
[----:B------:R-:W-:Y:S02]  /*3350*/  MOV R0, 0xffffffff ;  /* 0xffffffff00007802 */ /* 0x000fe40000000f00 */
[----:B------:R-:W-:-:S03]  /*3360*/  MOV R2, 0x3390 ;  /* 0x0000339000027802 */ /* 0x000fc60000000f00 */
[----:B------:R2:W-:Y:S04]  /*3370*/  STS [UR6+0x100], R0 ;  /* 0x00010000ff007988 */ /* 0x0005e80008000806 */
[----:B-12--5:R-:W-:Y:S05]  /*3380*/  CALL.REL.NOINC `($__internal_1_$__cuda_sm10x_tcgen05_guardrail_trap_phase_invalid_during_alloc) ;  /* 0x00000070009c7944 */ /* 0x026fea0003c00000 */
.L_x_46:
[----:B------:R-:W-:Y:S05]  /*3390*/  WARPSYNC.ALL ;  /* 0x0000000000007948 */ /* 0x000fea0003800000 */
[----:B------:R-:W3:Y:S01]  /*33a0*/  S2UR UR4, SR_CgaCtaId ;  /* 0x00000000000479c3 */ /* 0x000ee20000008800 */
[----:B------:R-:W-:Y:S01]  /*33b0*/  UMOV UR20, 0x400 ;  /* 0x0000040000147882 */ /* 0x000fe20000000000 */
[----:B------:R-:W-:-:S06]  /*33c0*/  NOP ;  /* 0x0000000000007918 */ /* 0x000fcc0000000000 */
[----:B------:R-:W-:Y:S06]  /*33d0*/  BAR.ARV 0x6, 0xa0 ;  /* 0x0182800000007b1d */ /* 0x000fec0000002000 */
[----:B------:R-:W4:Y:S01]  /*33e0*/  LDCU.64 UR6, c[0x0][0x388] ;  /* 0x00007100ff0677ac */ /* 0x000f220008000a00 */
[----:B------:R-:W-:Y:S01]  /*33f0*/  IMAD.MOV.U32 R8, RZ, RZ, 0x1 ;  /* 0x00000001ff087424 */ /* 0x000fe200078e00ff */
[----:B------:R-:W1:Y:S01]  /*3400*/  LDCU.64 UR8, c[0x0][0x390] ;  /* 0x00007200ff0877ac */ /* 0x000e620008000a00 */
[----:B------:R-:W-:Y:S01]  /*3410*/  UMOV UR23, URZ ;  /* 0x000000ff00177c82 */ /* 0x000fe20008000000 */
[----:B------:R-:W-:Y:S01]  /*3420*/  UMOV UR19, URZ ;  /* 0x000000ff00137c82 */ /* 0x000fe20008000000 */
[----:B---3--:R-:W-:Y:S01]  /*3430*/  ULEA UR20, UR4, UR20, 0x18 ;  /* 0x0000001404147291 */ /* 0x008fe2000f8ec0ff */
[----:B------:R-:W-:Y:S01]  /*3440*/  UMOV UR32, 0x0 ;  /* 0x0000000000207882 */ /* 0x000fe20000000000 */
[----:B------:R-:W-:Y:S01]  /*3450*/  UMOV UR33, 0x8210010 ;  /* 0x0821001000217882 */ /* 0x000fe20000000000 */
[----:B------:R-:W-:Y:S01]  /*3460*/  UMOV UR30, 0x0 ;  /* 0x00000000001e7882 */ /* 0x000fe20000000000 */
[----:B------:R-:W-:Y:S01]  /*3470*/  UMOV UR31, 0x8210010 ;  /* 0x08210010001f7882 */ /* 0x000fe20000000000 */
[----:B------:R-:W-:Y:S01]  /*3480*/  UMOV UR28, 0x0 ;  /* 0x00000000001c7882 */ /* 0x000fe20000000000 */
[----:B------:R-:W-:Y:S01]  /*3490*/  UMOV UR29, 0x8210010 ;  /* 0x08210010001d7882 */ /* 0x000fe20000000000 */
[----:B----4-:R-:W-:-:S02]  /*34a0*/  UIADD3 UR4, UPT, UPT, UR6, 0x3f, URZ ;  /* 0x0000003f06047890 */ /* 0x010fc4000fffe0ff */
[----:B------:R-:W2:Y:S01]  /*34b0*/  LDS R9, [UR20+0x100] ;  /* 0x00010014ff097984 */ /* 0x000ea20008000800 */
[----:B------:R-:W-:Y:S01]  /*34c0*/  UMOV UR26, 0x0 ;  /* 0x00000000001a7882 */ /* 0x000fe20000000000 */
[----:B------:R-:W-:Y:S01]  /*34d0*/  UMOV UR27, 0x8210010 ;  /* 0x08210010001b7882 */ /* 0x000fe20000000000 */
[----:B------:R-:W-:-:S04]  /*34e0*/  USHF.R.S32.HI UR5, URZ, 0x1f, UR4 ;  /* 0x0000001fff057899 */ /* 0x000fc80008011404 */
[----:B------:R-:W-:Y:S02]  /*34f0*/  ULEA.HI UR4, UR5, UR4, URZ, 0x6 ;  /* 0x0000000405047291 */ /* 0x000fe4000f8f30ff */
[----:B------:R-:W-:Y:S02]  /*3500*/  UIADD3 UR5, UPT, UPT, UR20, 0x8400, URZ ;  /* 0x0000840014057890 */ /* 0x000fe4000fffe0ff */
[----:B------:R-:W-:Y:S02]  /*3510*/  USHF.R.S32.HI UR4, URZ, 0x6, UR4 ;  /* 0x00000006ff047899 */ /* 0x000fe40008011404 */
[----:B------:R-:W-:Y:S02]  /*3520*/  USHF.R.U32.HI UR6, URZ, 0x4, UR5 ;  /* 0x00000004ff067899 */ /* 0x000fe40008011605 */
[----:B------:R-:W-:Y:S02]  /*3530*/  UIMAD UR4, UR4, UR7, URZ ;  /* 0x00000007040472a4 */ /* 0x000fe4000f8e02ff */
[----:B------:R-:W-:-:S02]  /*3540*/  ULOP3.LUT UR6, UR6, 0x3fff, URZ, 0xc0, !UPT ;  /* 0x00003fff06067892 */ /* 0x000fc4000f8ec0ff */
[----:B-1----:R-:W-:Y:S02]  /*3550*/  UIMAD UR4, UR4, UR8, URZ ;  /* 0x00000008040472a4 */ /* 0x002fe4000f8e02ff */
[----:B------:R-:W-:Y:S02]  /*3560*/  ULOP3.LUT UR21, UR6, 0x10000, URZ, 0xfc, !UPT ;  /* 0x0001000006157892 */ /* 0x000fe4000f8efcff */
[----:B------:R-:W-:Y:S02]  /*3570*/  UIMAD UR9, UR4, UR9, URZ ;  /* 0x00000009040972a4 */ /* 0x000fe4000f8e02ff */
[----:B------:R-:W-:Y:S02]  /*3580*/  UIADD3 UR4, UPT, UPT, UR20, 0x20400, URZ ;  /* 0x0002040014047890 */ /* 0x000fe4000fffe0ff */
[----:B------:R-:W-:Y:S02]  /*3590*/  UIADD3 UR34, UPT, UPT, UR9, -0x1, URZ ;  /* 0xffffffff09227890 */ /* 0x000fe4000fffe0ff */
[----:B------:R-:W-:-:S02]  /*35a0*/  USHF.R.U32.HI UR5, URZ, 0x4, UR4 ;  /* 0x00000004ff057899 */ /* 0x000fc40008011604 */
[----:B------:R-:W-:Y:S02]  /*35b0*/  UIADD3 UR4, UPT, UPT, UR20, 0xb8, URZ ;  /* 0x000000b814047890 */ /* 0x000fe4000fffe0ff */
[----:B------:R-:W-:Y:S02]  /*35c0*/  ULOP3.LUT UR5, UR5, 0x3fff, URZ, 0xc0, !UPT ;  /* 0x00003fff05057892 */ /* 0x000fe4000f8ec0ff */
[----:B------:R-:W-:Y:S02]  /*35d0*/  UPRMT UR25, URZ, 0x654, UR4 ;  /* 0x00000654ff197896 */ /* 0x000fe40008000004 */
[----:B------:R-:W-:Y:S02]  /*35e0*/  ULOP3.LUT UR22, UR5, 0x2000000, URZ, 0xfc, !UPT ;  /* 0x0200000005167892 */ /* 0x000fe4000f8efcff */
[----:B------:R-:W-:Y:S01]  /*35f0*/  UISETP.GE.AND UP3, UPT, UR9, 0x1, UPT ;  /* 0x000000010900788c */ /* 0x000fe2000bf66270 */
[C---:B--2---:R-:W-:Y:S01]  /*3600*/  VIADD R3, R9.reuse, 0x80 ;  /* 0x0000008009037836 */ /* 0x044fe20000000000 */
[----:B------:R-:W-:-:S04]  /*3610*/  LOP3.LUT R2, R9, 0xffff, RZ, 0xc0, !PT ;  /* 0x0000ffff09027812 */ /* 0x000fc800078ec0ff */
[----:B------:R-:W-:-:S05]  /*3620*/  LOP3.LUT R3, R3, 0xffff, RZ, 0xc0, !PT ;  /* 0x0000ffff03037812 */ /* 0x000fca00078ec0ff */
[----:B------:R1:W-:Y:S02]  /*3630*/  STL.64 [R1], R2 ;  /* 0x0000000201007387 */ /* 0x0003e40000100a00 */
[----:B-1----:R-:W-:-:S07]  /*3640*/  CS2R R2, SRZ ;  /* 0x0000000000027805 */ /* 0x002fce000001ff00 */
.L_x_55:
[----:B-1----:R-:W-:-:S04]  /*3650*/  SHF.L.U32 R4, R3, 0x1f, RZ ;  /* 0x0000001f03047819 */ /* 0x002fc800000006ff */
[----:B------:R-:W1:Y:S02]  /*3660*/  SYNCS.PHASECHK.TRANS64.TRYWAIT P0, [UR20+0xb0], R4 ;  /* 0x0000b004ff0075a7 */ /* 0x000e640008001114 */
[----:B-12-4-:R-:W-:Y:S05]  /*3670*/  @!P0 BRA `(.L_x_49) ;  /* 0x0000006800048947 */ /* 0x016fea0003800000 */
.L_x_144:
[----:B-1----:R-:W1:Y:S01]  /*3680*/  LDS.128 R4, [UR20+0xf0] ;  /* 0x0000f014ff047984 */ /* 0x002e620008000c00 */
[----:B------:R-:W-:Y:S01]  /*3690*/  ULEA UR24, UR23, UR20, 0x3 ;  /* 0x0000001417187291 */ /* 0x000fe2000f8e18ff */
[----:B------:R-:W-:Y:S01]  /*36a0*/  SHF.L.U32 R0, R8, 0x1f, RZ ;  /* 0x0000001f08007819 */ /* 0x000fe200000006ff */
[----:B------:R-:W-:Y:S01]  /*36b0*/  @!PT LDS RZ, [RZ] ;  /* 0x00000000fffff984 */ /* 0x000fe20000000800 */
[----:B------:R-:W-:Y:S01]  /*36c0*/  @!PT LDS RZ, [RZ] ;  /* 0x00000000fffff984 */ /* 0x000fe20000000800 */
[----:B------:R-:W-:Y:S01]  /*36d0*/  @!PT LDS RZ, [RZ] ;  /* 0x00000000fffff984 */ /* 0x000fe20000000800 */
[----:B------:R-:W-:Y:S01]  /*36e0*/  @!PT LDS RZ, [RZ] ;  /* 0x00000000fffff984 */ /* 0x000fe20000000800 */
[----:B------:R2:W-:Y:S06]  /*36f0*/  MEMBAR.ALL.CTA ;  /* 0x0000000000007992 */ /* 0x0005ec0000008000 */
[----:B--2---:R-:W2:Y:S02]  /*3700*/  FENCE.VIEW.ASYNC.S ;  /* 0x00000000000073c6 */ /* 0x004ea40000000000 */
[----:B--2---:R-:W-:Y:S01]  /*3710*/  SYNCS.ARRIVE.TRANS64.RED.A1T0 RZ, [UR25], RZ ;  /* 0x000000ffffff79a7 */ /* 0x004fe20008100419 */
[----:B------:R-:W2:Y:S01]  /*3720*/  SYNCS.PHASECHK.TRANS64.TRYWAIT P0, [UR24+0xd0], R0 ;  /* 0x0000d000ff0075a7 */ /* 0x000ea20008001118 */
[----:B-1----:R-:W-:Y:S01]  /*3730*/  LOP3.LUT P3, RZ, R6, 0x1, RZ, 0xc0, !PT ;  /* 0x0000000106ff7812 */ /* 0x002fe2000786c0ff */
[----:B--2---:R-:W-:-:S12]  /*3740*/  @!P0 BRA `(.L_x_50) ;  /* 0x0000006400e88947 */ /* 0x004fd80003800000 */
.L_x_146:
[----:B------:R-:W-:Y:S05]  /*3750*/  BRA.U !UP3, `(.L_x_51) ;  /* 0x000000010bf87547 */ /* 0x000fea000b800000 */
[----:B-1----:R-:W-:Y:S01]  /*3760*/  IMAD.U32 R0, RZ, RZ, UR23 ;  /* 0x00000017ff007e24 */ /* 0x002fe2000f8e00ff */
[----:B------:R-:W-:-:S04]  /*3770*/  ULEA UR4, UR19, UR20, 0x3 ;  /* 0x0000001413047291 */ /* 0x000fc8000f8e18ff */
[----:B------:R-:W-:-:S05]  /*3780*/  LEA R0, R0, R1, 0x2 ;  /* 0x0000000100007211 */ /* 0x000fca00078e10ff */
[----:B------:R1:W5:Y:S01]  /*3790*/  LDL R4, [R0] ;  /* 0x0000000000047983 */ /* 0x0003620000100800 */
[----:B------:R-:W-:Y:S01]  /*37a0*/  UPLOP3.LUT UP2, UPT, UPT, UPT, UPT, 0x40, 0x4 ;  /* 0x000000000004789c */ /* 0x000fe20003f4e870 */
[----:B------:R-:W-:Y:S01]  /*37b0*/  UMOV UR17, UR34 ;  /* 0x0000002200117c82 */ /* 0x000fe20008000000 */
[----:B-1----:R-:W-:-:S04]  /*37c0*/  SHF.L.U32 R0, R2, 0x1f, RZ ;  /* 0x0000001f02007819 */ /* 0x002fc800000006ff */
[----:B------:R1:W2:Y:S01]  /*37d0*/  SYNCS.PHASECHK.TRANS64.TRYWAIT P2, [UR4], R0 ;  /* 0x00000000ff0075a7 */ /* 0x0002a20008041104 */
[----:B------:R-:W-:-:S05]  /*37e0*/  UMOV UR4, UR19 ;  /* 0x0000001300047c82 */ /* 0x000fca0008000000 */
.L_x_54:
[----:B------:R-:W-:Y:S01]  /*37f0*/  ULEA UR18, UR4, UR20, 0x3 ;  /* 0x0000001404127291 */ /* 0x000fe2000f8e18ff */
[----:B--234-:R-:W-:Y:S11]  /*3800*/  @P2 BRA `(.L_x_52) ;  /* 0x00000000000c2947 */ /* 0x01cff60003800000 */
[----:B------:R-:W-:Y:S04]  /*3810*/  SHF.L.U32 R5, R2, 0x1f, RZ ;  /* 0x0000001f02057819 */ /* 0x000fe800000006ff */
[----:B------:R-:W2:Y:S02]  /*3820*/  SYNCS.PHASECHK.TRANS64.TRYWAIT P0, [UR18], R5 ;  /* 0x00000005ff0075a7 */ /* 0x000ea40008001112 */
[----:B--2---:R-:W-:Y:S05]  /*3830*/  @!P0 BRA `(.L_x_53) ;  /* 0x0000006400c48947 */ /* 0x004fea0003800000 */
.L_x_52:
[----:B------:R-:W-:Y:S01]  /*3840*/  UISETP.NE.AND UP0, UPT, UR17, URZ, UPT ;  /* 0x000000ff1100728c */ /* 0x000fe2000bf05270 */
[----:B------:R-:W-:Y:S01]  /*3850*/  PLOP3.LUT P2, PT, PT, PT, PT, 0x80, 0x8 ;  /* 0x000000000008781c */ /* 0x000fe20003f4f070 */
[----:B------:R-:W-:Y:S01]  /*3860*/  UIADD3 UR5, UPT, UPT, UR4, 0x1, URZ ;  /* 0x0000000104057890 */ /* 0x000fe2000fffe0ff */
[----:B------:R-:W-:Y:S11]  /*3870*/  ELECT P1, URZ, PT ;  /* 0x0000000000ff782f */ /* 0x000ff60003820000 */
[----:B------:R-:W-:Y:S02]  /*3880*/  @!UPT UIADD3 URZ, UPT, UPT, URZ, URZ, URZ ;  /* 0x000000fffffff290 */ /* 0x000fe4000fffe0ff */
[----:B-----5:R-:W-:Y:S01]  /*3890*/  @P1 R2UR.BROADCAST UR8, R4 ;  /* 0x00000000040812ca */ /* 0x020fe200008e0000 */
[----:B------:R-:W-:Y:S01]  /*38a0*/  UISETP.NE.AND UP1, UPT, UR5, 0x6, UPT ;  /* 0x000000060500788c */ /* 0x000fe2000bf25270 */
[----:B------:R-:W-:Y:S01]  /*38b0*/  PLOP3.LUT P0, PT, PT, PT, UP0, 0x80, 0x8 ;  /* 0x000000000008781c */ /* 0x000fe20003f0f008 */
[----:B------:R-:W-:Y:S02]  /*38c0*/  ULEA UR10, UR4, UR22, 0xa ;  /* 0x00000016040a7291 */ /* 0x000fe4000f8e50ff */
[----:B------:R-:W-:Y:S02]  /*38d0*/  USEL UR6, URZ, 0x1, UP1 ;  /* 0x00000001ff067887 */ /* 0x000fe40008800000 */
[----:B------:R-:W-:Y:S02]  /*38e0*/  USEL UR19, UR5, URZ, UP1 ;  /* 0x000000ff05137287 */ /* 0x000fe40008800000 */
[----:B------:R-:W-:Y:S02]  /*38f0*/  ULEA UR14, UR4, UR21, 0xa ;  /* 0x00000015040e7291 */ /* 0x000fe4000f8e50ff */
[----:B------:R-:W-:Y:S01]  /*3900*/  @UP0 ULEA UR5, UR19, UR20, 0x3 ;  /* 0x0000001413050291 */ /* 0x000fe2000f8e18ff */
[----:B------:R-:W-:Y:S01]  /*3910*/  LOP3.LUT R2, R2, UR6, RZ, 0x3c, !PT ;  /* 0x0000000602027c12 */ /* 0x000fe2000f8e3cff */
[----:B------:R-:W-:Y:S02]  /*3920*/  UIADD3 UR6, UPT, UPT, UR10, 0x80, URZ ;  /* 0x000000800a067890 */ /* 0x000fe4000fffe0ff */
[----:B------:R-:W-:Y:S01]  /*3930*/  UIADD3 UR4, UPT, UPT, UR14, 0x2, URZ ;  /* 0x000000020e047890 */ /* 0x000fe2000fffe0ff */
[----:B-1----:R-:W-:Y:S01]  /*3940*/  @P0 SHF.L.U32 R0, R2, 0x1f, RZ ;  /* 0x0000001f02000819 */ /* 0x002fe200000006ff */
[----:B------:R-:W-:Y:S01]  /*3950*/  UIADD3 UR12, UPT, UPT, UR10, 0x100, URZ ;  /* 0x000001000a0c7890 */ /* 0x000fe2000fffe0ff */
[----:B------:R-:W-:Y:S02]  /*3960*/  UMOV UR11, 0x40004040 ;  /* 0x40004040000b7882 */ /* 0x000fe40000000000 */
[----:B------:R3:W4:Y:S01]  /*3970*/  @P0 SYNCS.PHASECHK.TRANS64.TRYWAIT P2, [UR5], R0 ;  /* 0x00000000ff0005a7 */ /* 0x0007220008041105 */
[----:B------:R-:W-:Y:S11]  /*3980*/  ELECT P0, URZ, PT ;  /* 0x0000000000ff782f */ /* 0x000ff60003800000 */
[----:B------:R-:W-:Y:S02]  /*3990*/  @!UPT UIADD3 URZ, UPT, UPT, URZ, URZ, URZ ;  /* 0x000000fffffff290 */ /* 0x000fe4000fffe0ff */
[C---:B------:R-:W-:Y:S02]  /*39a0*/  @P0 R2UR.BROADCAST UR16, R4.reuse ;  /* 0x00000000041002ca */ /* 0x040fe400008e0000 */
[----:B------:R-:W-:Y:S01]  /*39b0*/  ELECT P0, URZ, PT ;  /* 0x0000000000ff782f */ /* 0x000fe20003800000 */
[----:B------:R-:W-:Y:S01]  /*39c0*/  UMOV UR15, 0x40004040 ;  /* 0x40004040000f7882 */ /* 0x000fe20000000000 */
[----:B------:R-:W-:Y:S01]  /*39d0*/  UMOV UR7, 0x40004040 ;  /* 0x4000404000077882 */ /* 0x000fe20000000000 */
[----:B------:R1:W-:Y:S01]  /*39e0*/  UTCHMMA gdesc[UR14], gdesc[UR10], tmem[UR8], tmem[UR32], idesc[UR33], UP2 ;  /* 0x00ff200a0e0075ea */ /* 0x0003e20009000008 */
[----:B------:R-:W-:Y:S01]  /*39f0*/  UPLOP3.LUT UP2, UPT, UPT, UPT, UPT, 0x80, 0x8 ;  /* 0x000000000008789c */ /* 0x000fe20003f4f070 */
[----:B------:R-:W-:Y:S01]  /*3a00*/  UMOV UR5, 0x40004040 ;  /* 0x4000404000057882 */ /* 0x000fe20000000000 */
[----:B------:R-:W-:Y:S01]  /*3a10*/  UMOV UR13, 0x40004040 ;  /* 0x40004040000d7882 */ /* 0x000fe20000000000 */
[----:B------:R-:W-:Y:S04]  /*3a20*/  UMOV UR9, 0x40004040 ;  /* 0x4000404000097882 */ /* 0x000fe80000000000 */
[----:B------:R2:W-:Y:S01]  /*3a30*/  UTCHMMA gdesc[UR4], gdesc[UR6], tmem[UR16], tmem[UR30], idesc[UR31], UPT ;  /* 0x00ff1e06040075ea */ /* 0x0005e2000b800010 */
[----:B-1----:R-:W-:Y:S01]  /*3a40*/  UIADD3 UR8, UPT, UPT, UR14, 0x4, URZ ;  /* 0x000000040e087890 */ /* 0x002fe2000fffe0ff */
[C---:B------:R-:W-:Y:S02]  /*3a50*/  @P0 R2UR.BROADCAST UR15, R4.reuse ;  /* 0x00000000040f02ca */ /* 0x040fe400008e0000 */
[----:B------:R-:W-:Y:S01]  /*3a60*/  ELECT P0, URZ, PT ;  /* 0x0000000000ff782f */ /* 0x000fe20003800000 */
[----:B------:R-:W-:Y:S02]  /*3a70*/  UIADD3 UR10, UPT, UPT, UR10, 0x180, URZ ;  /* 0x000001800a0a7890 */ /* 0x000fe4000fffe0ff */
[----:B--2---:R-:W-:Y:S10]  /*3a80*/  UIADD3 UR6, UPT, UPT, UR14, 0x6, URZ ;  /* 0x000000060e067890 */ /* 0x004ff4000fffe0ff */
[----:B------:R-:W-:Y:S01]  /*3a90*/  @P0 R2UR.BROADCAST UR14, R4 ;  /* 0x00000000040e02ca */ /* 0x000fe200008e0000 */
[----:B------:R-:W-:Y:S02]  /*3aa0*/  UIADD3 UR5, UPT, UPT, UR18, 0x30, URZ ;  /* 0x0000003012057890 */ /* 0x000fe4000fffe0ff */
[----:B------:R-:W-:Y:S01]  /*3ab0*/  UIADD3 UR4, UPT, UPT, UR17, 0x1, URZ ;  /* 0x0000000111047890 */ /* 0x000fe2000fffe0ff */
[----:B------:R1:W-:Y:S03]  /*3ac0*/  UTCHMMA gdesc[UR8], gdesc[UR12], tmem[UR15], tmem[UR28], idesc[UR29], UPT ;  /* 0x00ff1c0c080075ea */ /* 0x0003e6000b80000f */
[----:B------:R-:W-:Y:S03]  /*3ad0*/  UISETP.GT.U32.AND UP0, UPT, UR4, 0x1, UPT ;  /* 0x000000010400788c */ /* 0x000fe6000bf04070 */
[----:B------:R-:W-:Y:S03]  /*3ae0*/  UMOV UR4, UR19 ;  /* 0x0000001300047c82 */ /* 0x000fe60008000000 */
[----:B------:R3:W-:Y:S01]  /*3af0*/  UTCHMMA gdesc[UR6], gdesc[UR10], tmem[UR14], tmem[UR26], idesc[UR27], UPT ;  /* 0x00ff1a0a060075ea */ /* 0x0007e2000b80000e */
[----:B------:R3:W-:Y:S01]  /*3b00*/  UTCBAR [UR5], URZ ;  /* 0x000000ff050073e9 */ /* 0x0007e200080000ff */
[----:B-1----:R-:W-:Y:S07]  /*3b10*/  UIADD3 UR8, UPT, UPT, UR17, -0x1, URZ ;  /* 0xffffffff11087890 */ /* 0x002fee000fffe0ff */
[----:B------:R-:W-:Y:S01]  /*3b20*/  UMOV UR17, UR8 ;  /* 0x0000000800117c82 */ /* 0x000fe20008000000 */
[----:B------:R-:W-:Y:S05]  /*3b30*/  BRA.U UP0, `(.L_x_54) ;  /* 0xfffffffd002c7547 */ /* 0x000fea000b83ffff */
.L_x_51:
[----:B------:R-:W-:Y:S01]  /*3b40*/  UIADD3 UR4, UPT, UPT, UR23, 0x1, URZ ;  /* 0x0000000117047890 */ /* 0x000fe2000fffe0ff */
[----:B------:R-:W-:Y:S01]  /*3b50*/  LOP3.LUT R3, R3, 0x1, RZ, 0x3c, !PT ;  /* 0x0000000103037812 */ /* 0x000fe200078e3cff */
[----:B---3--:R-:W-:Y:S02]  /*3b60*/  UIADD3 UR5, UPT, UPT, UR24, 0xc0, URZ ;  /* 0x000000c018057890 */ /* 0x008fe4000fffe0ff */
[----:B------:R-:W-:-:S04]  /*3b70*/  UISETP.NE.AND UP0, UPT, UR4, 0x2, UPT ;  /* 0x000000020400788c */ /* 0x000fc8000bf05270 */
[----:B------:R-:W-:Y:S02]  /*3b80*/  USEL UR6, URZ, 0x1, UP0 ;  /* 0x00000001ff067887 */ /* 0x000fe40008000000 */
[----:B------:R-:W-:Y:S01]  /*3b90*/  USEL UR23, UR4, URZ, UP0 ;  /* 0x000000ff04177287 */ /* 0x000fe20008000000 */
[----:B------:R2:W-:Y:S03]  /*3ba0*/  UTCBAR [UR5], URZ ;  /* 0x000000ff050073e9 */ /* 0x0005e600080000ff */
[----:B------:R-:W-:Y:S01]  /*3bb0*/  LOP3.LUT R8, R8, UR6, RZ, 0x3c, !PT ;  /* 0x0000000608087c12 */ /* 0x000fe2000f8e3cff */
[----:B------:R-:W-:Y:S07]  /*3bc0*/  @P3 BRA `(.L_x_55) ;  /* 0xfffffff800a03947 */ /* 0x000fee000383ffff */
[----:B------:R-:W3:Y:S01]  /*3bd0*/  S2UR UR6, SR_CgaCtaId ;  /* 0x00000000000679c3 */ /* 0x000ee20000008800 */
[----:B------:R-:W-:Y:S01]  /*3be0*/  ELECT P0, URZ, PT ;  /* 0x0000000000ff782f */ /* 0x000fe20003800000 */
[----:B-1----:R-:W-:Y:S01]  /*3bf0*/  IMAD.MOV.U32 R0, RZ, RZ, 0x1 ;  /* 0x00000001ff007424 */ /* 0x002fe200078e00ff */
[----:B------:R-:W-:Y:S01]  /*3c00*/  UIADD3 UR20, UPT, UPT, UR20, 0xd0, URZ ;  /* 0x000000d014147890 */ /* 0x000fe2000fffe0ff */
[----:B------:R-:W-:Y:S01]  /*3c10*/  SHF.L.U32 R2, R8, 0x1f, RZ ;  /* 0x0000001f08027819 */ /* 0x000fe200000006ff */
[----:B------:R-:W-:-:S03]  /*3c20*/  UMOV UR4, 0x40 ;  /* 0x0000004000047882 */ /* 0x000fc60000000000 */
[----:B------:R-:W-:Y:S01]  /*3c30*/  UVIRTCOUNT.DEALLOC.SMPOOL 0x80 ;  /* 0x000000800000784c */ /* 0x000fe20000000000 */
[----:B---3--:R-:W-:Y:S02]  /*3c40*/  ULEA UR6, UR6, UR4, 0x18 ;  /* 0x0000000406067291 */ /* 0x008fe4000f8ec0ff */
[----:B------:R-:W-:-:S07]  /*3c50*/  ULEA UR4, UR23, UR20, 0x3 ;  /* 0x0000001417047291 */ /* 0x000fce000f8e18ff */
[----:B------:R1:W-:Y:S02]  /*3c60*/  @P0 STS.U8 [UR6+0x1c], R0 ;  /* 0x00001c00ff000988 */ /* 0x0003e40008000006 */
[----:B------:R-:W3:Y:S02]  /*3c70*/  SYNCS.PHASECHK.TRANS64.TRYWAIT P0, [UR4], R2 ;  /* 0x00000002ff0075a7 */ /* 0x000ee40008001104 */
[----:B-1-3--:R-:W-:Y:S05]  /*3c80*/  @!P0 BRA `(.L_x_56) ;  /* 0x0000006000c88947 */ /* 0x00afea0003800000 */
.L_x_149:
[----:B------:R-:W-:-:S04]  /*3c90*/  UIADD3 UR4, UPT, UPT, UR23, 0x1, URZ ;  /* 0x0000000117047890 */ /* 0x000fc8000fffe0ff */
[----:B------:R-:W-:-:S04]  /*3ca0*/  UISETP.NE.AND UP0, UPT, UR4, 0x2, UPT ;  /* 0x000000020400788c */ /* 0x000fc8000bf05270 */
[----:B--2---:R-:W-:Y:S02]  /*3cb0*/  USEL UR5, URZ, 0x1, UP0 ;  /* 0x00000001ff057887 */ /* 0x004fe40008000000 */
[----:B------:R-:W-:-:S04]  /*3cc0*/  USEL UR4, UR4, URZ, UP0 ;  /* 0x000000ff04047287 */ /* 0x000fc80008000000 */
[----:B------:R-:W-:Y:S01]  /*3cd0*/  ULEA UR4, UR4, UR20, 0x3 ;  /* 0x0000001404047291 */ /* 0x000fe2000f8e18ff */
[----:B-1----:R-:W-:-:S04]  /*3ce0*/  LOP3.LUT R2, R8, UR5, RZ, 0x3c, !PT ;  /* 0x0000000508027c12 */ /* 0x002fc8000f8e3cff */
[----:B------:R-:W-:-:S04]  /*3cf0*/  SHF.L.U32 R2, R2, 0x1f, RZ ;  /* 0x0000001f02027819 */ /* 0x000fc800000006ff */
[----:B------:R-:W1:Y:S02]  /*3d00*/  SYNCS.PHASECHK.TRANS64.TRYWAIT P0, [UR4], R2 ;  /* 0x00000002ff0075a7 */ /* 0x000e640008001104 */
[----:B-1----:R-:W-:Y:S05]  /*3d10*/  @!P0 BRA `(.L_x_57) ;  /* 0x0000006000bc8947 */ /* 0x002fea0003800000 */
.L_x_151:
[----:B------:R-:W-:Y:S01]  /*3d20*/  NOP ;  /* 0x0000000000007918 */ /* 0x000fe20000000000 */
[----:B-1----:R-:W1:Y:S01]  /*3d30*/  LDS R0, [UR6+0x14] ;  /* 0x00001406ff007984 */ /* 0x002e620008000800 */
[----:B------:R-:W-:Y:S01]  /*3d40*/  LOP3.LUT R3, R9, 0xffff, RZ, 0xc0, !PT ;  /* 0x0000ffff09037812 */ /* 0x000fe200078ec0ff */
[----:B------:R-:W-:-:S03]  /*3d50*/  IMAD.MOV.U32 R2, RZ, RZ, 0xffff ;  /* 0x0000ffffff027424 */ /* 0x000fc600078e00ff */
[----:B------:R-:W-:-:S04]  /*3d60*/  SHF.R.U32.HI R3, RZ, 0x5, R3 ;  /* 0x00000005ff037819 */ /* 0x000fc80000011603 */
[----:B------:R-:W-:-:S04]  /*3d70*/  SHF.L.U32 R2, R2, R3, RZ ;  /* 0x0000000302027219 */ /* 0x000fc800000006ff */
[----:B-1----:R-:W-:-:S04]  /*3d80*/  LOP3.LUT R0, R0, R2, RZ, 0xc0, !PT ;  /* 0x0000000200007212 */ /* 0x002fc800078ec0ff */
[----:B------:R-:W-:Y:S01]  /*3d90*/  ISETP.NE.AND P0, PT, R0, R2, PT ;  /* 0x000000020000720c */ /* 0x000fe20003f05270 */
[----:B------:R-:W-:-:S05]  /*3da0*/  IMAD.MOV.U32 R0, RZ, RZ, 0x1 ;  /* 0x00000001ff007424 */ /* 0x000fca00078e00ff */
[----:B------:R-:W-:-:S07]  /*3db0*/  SHF.L.U32 R0, R0, R3, RZ ;  /* 0x0000000300007219 */ /* 0x000fce00000006ff */
[----:B------:R-:W-:Y:S05]  /*3dc0*/  @P0 BRA `(.L_x_58) ;  /* 0x00000000005c0947 */ /* 0x000fea0003800000 */
[----:B------:R-:W1:Y:S02]  /*3dd0*/  LDS R3, [UR6+0x18] ;  /* 0x00001806ff037984 */ /* 0x000e640008000800 */
[----:B-1----:R-:W-:-:S04]  /*3de0*/  LOP3.LUT R3, R3, R0, RZ, 0xc0, !PT ;  /* 0x0000000003037212 */ /* 0x002fc800078ec0ff */
[----:B------:R-:W-:-:S13]  /*3df0*/  ISETP.NE.AND P0, PT, R3, R0, PT ;  /* 0x000000000300720c */ /* 0x000fda0003f05270 */
[----:B------:R-:W-:Y:S05]  /*3e00*/  @P0 BRA `(.L_x_59) ;  /* 0x0000000000400947 */ /* 0x000fea0003800000 */
[----:B------:R-:W-:Y:S01]  /*3e10*/  R2UR UR4, R2 ;  /* 0x00000000020472ca */ /* 0x000fe200000e0000 */
[----:B------:R-:W1:Y:S01]  /*3e20*/  S2R R3, SR_LANEID ;  /* 0x0000000000037919 */ /* 0x000e620000000000 */
[----:B------:R-:W-:-:S04]  /*3e30*/  LOP3.LUT R0, RZ, R0, RZ, 0x33, !PT ;  /* 0x00000000ff007212 */ /* 0x000fc800078e33ff */
[----:B------:R-:W2:Y:S07]  /*3e40*/  REDUX UR7, R0 ;  /* 0x00000000000773c4 */ /* 0x000eae0000000000 */
[----:B------:R-:W-:-:S03]  /*3e50*/  ULOP3.LUT UR5, URZ, UR4, URZ, 0x33, !UPT ;  /* 0x00000004ff057292 */ /* 0x000fc6000f8e33ff */
[----:B------:R-:W-:Y:S02]  /*3e60*/  VOTEU.ANY UR4, UPT, PT ;  /* 0x0000000000047886 */ /* 0x000fe400038e0100 */
[----:B------:R-:W-:Y:S01]  /*3e70*/  UFLO.U32 UR4, UR4 ;  /* 0x00000004000472bd */ /* 0x000fe200080e0000 */
[----:B------:R-:W-:-:S04]  /*3e80*/  IMAD.U32 R2, RZ, RZ, UR5 ;  /* 0x00000005ff027e24 */ /* 0x000fc8000f8e00ff */
[----:B------:R-:W3:Y:S02]  /*3e90*/  REDUX UR8, R2 ;  /* 0x00000000020873c4 */ /* 0x000ee40000000000 */
[----:B------:R1:W-:Y:S01]  /*3ea0*/  UTCATOMSWS.AND URZ, UR5 ;  /* 0x0000000500ff79e3 */ /* 0x0003e20008000000 */
[----:B--2---:R-:W-:Y:S01]  /*3eb0*/  IMAD.U32 R0, RZ, RZ, UR7 ;  /* 0x00000007ff007e24 */ /* 0x004fe2000f8e00ff */
[----:B-1----:R-:W-:Y:S01]  /*3ec0*/  ISETP.EQ.U32.AND P0, PT, R3, UR4, PT ;  /* 0x0000000403007c0c */ /* 0x002fe2000bf02070 */
[----:B---3--:R-:W-:-:S12]  /*3ed0*/  IMAD.U32 R2, RZ, RZ, UR8 ;  /* 0x00000008ff027e24 */ /* 0x008fd8000f8e00ff */
[----:B------:R1:W-:Y:S04]  /*3ee0*/  @P0 ATOMS.AND RZ, [UR6+0x14], R2 ;  /* 0x00001402ffff098c */ /* 0x0003e8000a800006 */
[----:B------:R1:W-:Y:S01]  /*3ef0*/  @P0 ATOMS.AND RZ, [UR6+0x18], R0 ;  /* 0x00001800ffff098c */ /* 0x0003e2000a800006 */
[----:B------:R-:W-:Y:S05]  /*3f00*/  BRA `(.L_x_60) ;  /* 0x0000000000147947 */ /* 0x000fea0003800000 */
.L_x_59:
[----:B------:R-:W-:Y:S02]  /*3f10*/  MOV R2, 0x3f30 ;  /* 0x00003f3000027802 */ /* 0x000fe40000000f00 */
[----:B----45:R-:W-:Y:S05]  /*3f20*/  CALL.REL.NOINC `($__internal_0_$__cuda_sm10x_tcgen05_guardrail_trap_col_being_dealloced_not_returned_by_alloc) ;  /* 0x0000006400a87944 */ /* 0x030fea0003c00000 */
[----:B------:R-:W-:Y:S05]  /*3f30*/  BRA `(.L_x_60) ;  /* 0x0000000000087947 */ /* 0x000fea0003800000 */
.L_x_58:
[----:B------:R-:W-:Y:S02]  /*3f40*/  MOV R2, 0x3f60 ;  /* 0x00003f6000027802 */ /* 0x000fe40000000f00 */
[----:B----45:R-:W-:Y:S05]  /*3f50*/  CALL.REL.NOINC `($__internal_2_$__cuda_sm10x_tcgen05_guardrail_trap_unallocated_columns_being_dealloced) ;  /* 0x0000006400b47944 */ /* 0x030fea0003c00000 */
.L_x_60:
[----:B------:R-:W-:Y:S01]  /*3f60*/  NOP ;  /* 0x0000000000007918 */ /* 0x000fe20000000000 */
[----:B------:R-:W-:Y:S05]  /*3f70*/  EXIT ;  /* 0x000000000000794d */ /* 0x000fea0003800000 */
.L_x_44:
[----:B------:R-:W-:-:S09]  /*3f80*/  UISETP.NE.OR UP0, UPT, UR18, 0x3, !UP3 ;  /* 0x000000031200788c */ /* 0x000fd2000df05670 */
[----:B------:R-:W-:Y:S05]  /*3f90*/  BRA.U UP0, `(.L_x_61) ;  /* 0x0000001100e47547 */ /* 0x000fea000b800000 */
[----:B------:R-:W2:Y:S01]  /*3fa0*/  LDCU.64 UR4, c[0x0][0x988] ;  /* 0x00013100ff0477ac */ /* 0x000ea20008000a00 */
[----:B------:R-:W3:Y:S01]  /*3fb0*/  S2UR UR10, SR_CgaCtaId ;  /* 0x00000000000a79c3 */ /* 0x000ee20000008800 */
[----:B------:R-:W-:Y:S01]  /*3fc0*/  R2UR UR46, R77 ;  /* 0x000000004d2e72ca */ /* 0x000fe200000e0000 */
[----:B------:R-:W-:Y:S01]  /*3fd0*/  HFMA2 R9, -RZ, RZ, 0, 0 ;  /* 0x00000000ff097431 */ /* 0x000fe200000001ff */
[----:B------:R-:W4:Y:S01]  /*3fe0*/  LDCU UR44, c[0x0][0x370] ;  /* 0x00006e00ff2c77ac */ /* 0x000f220008000800 */
[----:B------:R-:W-:Y:S01]  /*3ff0*/  R2UR UR45, R78 ;  /* 0x000000004e2d72ca */ /* 0x000fe200000e0000 */
[----:B------:R-:W-:Y:S01]  /*4000*/  IMAD.MOV.U32 R10, RZ, RZ, 0x1 ;  /* 0x00000001ff0a7424 */ /* 0x000fe200078e00ff */
[----:B------:R-:W4:Y:S02]  /*4010*/  LDCU.128 UR28, c[0x0][0xc10] ;  /* 0x00018200ff1c77ac */ /* 0x000f240008000c00 */
[----:B------:R-:W1:Y:S01]  /*4020*/  LDC.64 R12, c[0x0][0x348] ;  /* 0x0000d200ff0c7b82 */ /* 0x000e620000000a00 */
[----:B------:R-:W-:Y:S01]  /*4030*/  IMAD.MOV.U32 R3, RZ, RZ, 0x2000 ;  /* 0x00002000ff037424 */ /* 0x000fe200078e00ff */
[----:B------:R-:W3:Y:S01]  /*4040*/  LDCU UR38, c[0x0][0x374] ;  /* 0x00006e80ff2677ac */ /* 0x000ee20008000800 */
[----:B------:R-:W3:Y:S01]  /*4050*/  LDCU.64 UR26, c[0x0][0x990] ;  /* 0x00013200ff1a77ac */ /* 0x000ee20008000a00 */
[----:B------:R-:W1:Y:S01]  /*4060*/  LDCU UR17, c[0x0][0xc0c] ;  /* 0x00018180ff1177ac */ /* 0x000e620008000800 */
[----:B--2---:R-:W-:Y:S01]  /*4070*/  UISETP.NE.U32.AND UP0, UPT, UR4, URZ, UPT ;  /* 0x000000ff0400728c */ /* 0x004fe2000bf05070 */
[----:B------:R-:W2:Y:S01]  /*4080*/  LDCU.128 UR32, c[0x0][0xa80] ;  /* 0x00015000ff2077ac */ /* 0x000ea20008000c00 */
[----:B------:R-:W2:Y:S01]  /*4090*/  LDCU UR57, c[0x0][0xc20] ;  /* 0x00018400ff3977ac */ /* 0x000ea20008000800 */
[----:B------:R-:W2:Y:S01]  /*40a0*/  LDCU UR4, c[0x0][0xc30] ;  /* 0x00018600ff0477ac */ /* 0x000ea20008000800 */
[----:B------:R-:W2:Y:S01]  /*40b0*/  LDCU.128 UR40, c[0x0][0xa90] ;  /* 0x00015200ff2877ac */ /* 0x000ea20008000c00 */
[----:B------:R-:W-:Y:S01]  /*40c0*/  UMOV UR20, 0x400 ;  /* 0x0000040000147882 */ /* 0x000fe20000000000 */
[----:B----4-:R-:W-:-:S02]  /*40d0*/  UIMAD.WIDE.U32 UR6, UR44, UR28, URZ ;  /* 0x0000001c2c0672a5 */ /* 0x010fc4000f8e00ff */
[----:B---3--:R-:W-:Y:S02]  /*40e0*/  UIMAD.WIDE.U32 UR8, UR38, UR31, URZ ;  /* 0x0000001f260872a5 */ /* 0x008fe4000f8e00ff */
[----:B------:R-:W-:Y:S02]  /*40f0*/  ULEA UR20, UR10, UR20, 0x18 ;  /* 0x000000140a147291 */ /* 0x000fe4000f8ec0ff */
[----:B------:R-:W-:Y:S02]  /*4100*/  UISETP.NE.AND.EX UP5, UPT, UR5, URZ, UPT, UP0 ;  /* 0x000000ff0500728c */ /* 0x000fe4000bfa5300 */
[----:B------:R-:W-:Y:S02]  /*4110*/  UISETP.NE.U32.AND UP6, UPT, UR26, URZ, UPT ;  /* 0x000000ff1a00728c */ /* 0x000fe4000bfc5070 */
[----:B------:R-:W-:Y:S02]  /*4120*/  UIADD3 UR48, UPT, UPT, UR20, 0x78, URZ ;  /* 0x0000007814307890 */ /* 0x000fe4000fffe0ff */
[----:B------:R-:W-:-:S02]  /*4130*/  UIADD3 UR47, UPT, UPT, UR20, 0xb8, URZ ;  /* 0x000000b8142f7890 */ /* 0x000fc4000fffe0ff */
[----:B------:R-:W-:Y:S02]  /*4140*/  UIADD3 UR37, UPT, UPT, UR20, 0x60, URZ ;  /* 0x0000006014257890 */ /* 0x000fe4000fffe0ff */
[----:B------:R-:W-:Y:S02]  /*4150*/  UIADD3 UR36, UPT, UPT, UR20, 0x68, URZ ;  /* 0x0000006814247890 */ /* 0x000fe4000fffe0ff */
[----:B------:R-:W-:Y:S02]  /*4160*/  UIADD3 UR25, UPT, UPT, UR20, 0x70, URZ ;  /* 0x0000007014197890 */ /* 0x000fe4000fffe0ff */
[----:B-1----:R-:W-:Y:S02]  /*4170*/  UISETP.NE.AND UP0, UPT, UR39, 0x1, UPT ;  /* 0x000000012700788c */ /* 0x002fe4000bf05270 */
[----:B------:R-:W-:Y:S02]  /*4180*/  UISETP.GE.AND UP2, UPT, UR39, 0x1, UPT ;  /* 0x000000012700788c */ /* 0x000fe4000bf46270 */
[----:B------:R-:W-:Y:S01]  /*4190*/  UISETP.NE.AND UP0, UPT, UR17, 0x1, UPT ;  /* 0x000000011100788c */ /* 0x000fe2000bf05270 */
[----:B------:R-:W-:Y:S01]  /*41a0*/  UMOV UR55, UR7 ;  /* 0x0000000700377c82 */ /* 0x000fe20008000000 */
[----:B------:R-:W-:Y:S01]  /*41b0*/  UMOV UR54, UR9 ;  /* 0x0000000900367c82 */ /* 0x000fe20008000000 */
[----:B------:R-:W-:-:S02]  /*41c0*/  UISETP.NE.AND UP2, UPT, UR30, 0x1, UPT ;  /* 0x000000011e00788c */ /* 0x000fc4000bf45270 */
[----:B--2---:R-:W-:Y:S01]  /*41d0*/  UISETP.NE.AND UP0, UPT, UR32, 0x1, UPT ;  /* 0x000000012000788c */ /* 0x004fe2000bf05270 */
[----:B------:R-:W1:Y:S01]  /*41e0*/  LDCU UR58, c[0x0][0xaa0] ;  /* 0x00015400ff3a77ac */ /* 0x000e620008000800 */
[----:B------:R-:W-:Y:S01]  /*41f0*/  UPLOP3.LUT UP4, UPT, UPT, UPT, UPT, 0x40, 0x4 ;  /* 0x000000000004789c */ /* 0x000fe20003f8e870 */
[----:B------:R-:W2:Y:S01]  /*4200*/  LDCU.64 UR18, c[0x0][0xc28] ;  /* 0x00018500ff1277ac */ /* 0x000ea20008000a00 */
[----:B------:R-:W-:Y:S02]  /*4210*/  UISETP.NE.AND.EX UP6, UPT, UR27, URZ, UPT, UP6 ;  /* 0x000000ff1b00728c */ /* 0x000fe4000bfc5360 */
[----:B------:R-:W-:Y:S02]  /*4220*/  UPRMT UR48, UR10, 0x654, UR48 ;  /* 0x000006540a307896 */ /* 0x000fe40008000030 */
[----:B------:R-:W-:Y:S02]  /*4230*/  UPRMT UR47, URZ, 0x654, UR47 ;  /* 0x00000654ff2f7896 */ /* 0x000fe4000800002f */
[----:B------:R-:W-:-:S02]  /*4240*/  UPRMT UR53, UR10, 0x654, UR37 ;  /* 0x000006540a357896 */ /* 0x000fc40008000025 */
[----:B------:R-:W-:Y:S02]  /*4250*/  UPRMT UR50, UR10, 0x654, UR36 ;  /* 0x000006540a327896 */ /* 0x000fe40008000024 */
[----:B------:R-:W-:Y:S02]  /*4260*/  UPRMT UR49, UR10, 0x654, UR25 ;  /* 0x000006540a317896 */ /* 0x000fe40008000019 */
[----:B------:R-:W-:Y:S02]  /*4270*/  USHF.R.U32.HI UR55, URZ, UR29, UR55 ;  /* 0x0000001dff377299 */ /* 0x000fe40008011637 */
[----:B------:R-:W-:Y:S02]  /*4280*/  USHF.R.U32.HI UR54, URZ, UR57, UR54 ;  /* 0x00000039ff367299 */ /* 0x000fe40008011636 */
[----:B------:R-:W-:Y:S02]  /*4290*/  UISETP.NE.AND UP3, UPT, UR4, 0x1, UPT ;  /* 0x000000010400788c */ /* 0x000fe4000bf65270 */
[----:B------:R-:W-:-:S02]  /*42a0*/  UISETP.NE.AND UP2, UPT, UR35, 0x1, UPT ;  /* 0x000000012300788c */ /* 0x000fc4000bf45270 */
[----:B-12---:R-:W-:-:S11]  /*42b0*/  UISETP.NE.AND UP0, UPT, UR42, 0x1, UPT ;  /* 0x000000012a00788c */ /* 0x006fd6000bf05270 */
.L_x_72:
[----:B------:R-:W-:Y:S04]  /*42c0*/  SHF.L.U32 R2, R9, 0x1f, RZ ;  /* 0x0000001f09027819 */ /* 0x000fe800000006ff */
[----:B-1----:R-:W1:Y:S02]  /*42d0*/  SYNCS.PHASECHK.TRANS64.TRYWAIT P0, [UR20+0xb0], R2 ;  /* 0x0000b002ff0075a7 */ /* 0x002e640008001114 */
[----:B-1----:R-:W-:Y:S05]  /*42e0*/  @!P0 BRA `(.L_x_62) ;  /* 0x0000005c00608947 */ /* 0x002fea0003800000 */
.L_x_153:
[----:B------:R-:W2:Y:S01]  /*42f0*/  LDS.128 R4, [UR20+0xf0] ;  /* 0x0000f014ff047984 */ /* 0x000ea20008000c00 */
[----:B------:R-:W-:Y:S01]  /*4300*/  UISETP.GE.AND UP0, UPT, UR39, 0x1, UPT ;  /* 0x000000012700788c */ /* 0x000fe2000bf06270 */
[----:B------:R-:W-:Y:S01]  /*4310*/  @!PT LDS RZ, [RZ] ;  /* 0x00000000fffff984 */ /* 0x000fe20000000800 */
[----:B------:R-:W-:Y:S01]  /*4320*/  @!PT LDS RZ, [RZ] ;  /* 0x00000000fffff984 */ /* 0x000fe20000000800 */
[----:B------:R-:W-:Y:S01]  /*4330*/  @!PT LDS RZ, [RZ] ;  /* 0x00000000fffff984 */ /* 0x000fe20000000800 */
[----:B------:R-:W-:Y:S01]  /*4340*/  @!PT LDS RZ, [RZ] ;  /* 0x00000000fffff984 */ /* 0x000fe20000000800 */
[----:B------:R3:W-:Y:S06]  /*4350*/  MEMBAR.ALL.CTA ;  /* 0x0000000000007992 */ /* 0x0007ec0000008000 */
[----:B---3--:R-:W3:Y:S02]  /*4360*/  FENCE.VIEW.ASYNC.S ;  /* 0x00000000000073c6 */ /* 0x008ee40000000000 */
[----:B---3--:R-:W-:Y:S01]  /*4370*/  SYNCS.ARRIVE.TRANS64.RED.A1T0 RZ, [UR47], RZ ;  /* 0x000000ffffff79a7 */ /* 0x008fe2000810042f */
[----:B--2---:R-:W-:Y:S11]  /*4380*/  LOP3.LUT P0, RZ, R6, 0x1, RZ, 0xc0, !PT ;  /* 0x0000000106ff7812 */ /* 0x004ff6000780c0ff */
[----:B------:R-:W-:Y:S02]  /*4390*/  @!UPT UIADD3 URZ, UPT, UPT, URZ, URZ, URZ ;  /* 0x000000fffffff290 */ /* 0x000fe4000fffe0ff */
[----:B------:R-:W-:Y:S01]  /*43a0*/  VOTEU.ANY UP2, P0 ;  /* 0x0000000000ff7886 */ /* 0x000fe20000040100 */
[----:B------:R-:W-:Y:S11]  /*43b0*/  PLOP3.LUT P0, PT, PT, PT, UP2, 0x80, 0x8 ;  /* 0x000000000008781c */ /* 0x000ff60003f0f028 */
[----:B------:R-:W-:Y:S02]  /*43c0*/  @!UPT UIADD3 URZ, UPT, UPT, URZ, URZ, URZ ;  /* 0x000000fffffff290 */ /* 0x000fe4000fffe0ff */
[----:B-1----:R-:W-:Y:S02]  /*43d0*/  @P0 MOV R2, R4 ;  /* 0x0000000400020202 */ /* 0x002fe40000000f00 */
[----:B------:R-:W-:Y:S02]  /*43e0*/  @P0 LOP3.LUT R0, R5, 0xffff, RZ, 0xc0, !PT ;  /* 0x0000ffff05000812 */ /* 0x000fe400078ec0ff */
[----:B------:R-:W-:Y:S02]  /*43f0*/  @P0 R2UR UR5, R2 ;  /* 0x00000000020502ca */ /* 0x000fe400000e0000 */
[----:B------:R-:W-:Y:S11]  /*4400*/  @P0 R2UR UR4, R0 ;  /* 0x00000000000402ca */ /* 0x000ff600000e0000 */
[----:B------:R-:W-:Y:S02]  /*4410*/  @UP2 UMOV UR16, UR5 ;  /* 0x0000000500102c82 */ /* 0x000fe40008000000 */
[----:B------:R-:W-:Y:S01]  /*4420*/  @UP2 UMOV UR15, UR4 ;  /* 0x00000004000f2c82 */ /* 0x000fe20008000000 */
[----:B------:R-:W-:Y:S05]  /*4430*/  BRA.U !UP0, `(.L_x_63) ;  /* 0x0000000108c07547 */ /* 0x000fea000b800000 */
[----:B------:R-:W-:Y:S02]  /*4440*/  UIMAD.WIDE.U32 UR8, UR15, UR31, URZ ;  /* 0x0000001f0f0872a5 */ /* 0x000fe4000f8e00ff */
[----:B------:R-:W-:Y:S02]  /*4450*/  UP2UR UR14, UPR, URZ, 0x4 ;  /* 0x00000004ff0e7883 */ /* 0x000fe40008000000 */
[----:B------:R-:W-:Y:S02]  /*4460*/  UISETP.NE.AND UP2, UPT, UR30, 0x1, UPT ;  /* 0x000000011e00788c */ /* 0x000fe4000bf45270 */
[----:B------:R-:W-:Y:S02]  /*4470*/  UIMAD.WIDE.U32 UR10, UR16, UR28, URZ ;  /* 0x0000001c100a72a5 */ /* 0x000fe4000f8e00ff */
[----:B------:R-:W-:Y:S02]  /*4480*/  USEL UR4, UR38, UR54, !UP2 ;  /* 0x0000003626047287 */ /* 0x000fe4000d000000 */
[----:B------:R-:W-:Y:S02]  /*4490*/  UISETP.NE.AND UP0, UPT, UR17, 0x1, UPT ;  /* 0x000000011100788c */ /* 0x000fe4000bf05270 */
[----:B------:R-:W-:Y:S02]  /*44a0*/  UP2UR UR21, UPR, URZ, 0x2 ;  /* 0x00000002ff157883 */ /* 0x000fe40008000000 */
[----:B------:R-:W-:Y:S02]  /*44b0*/  UISETP.NE.AND UP1, UPT, UR39, 0x1, UPT ;  /* 0x000000012700788c */ /* 0x000fe4000bf25270 */
[----:B------:R-:W-:Y:S02]  /*44c0*/  UIMAD.WIDE.U32 UR12, UR4, UR18, URZ ;  /* 0x00000012040c72a5 */ /* 0x000fe4000f8e00ff */
[----:B------:R-:W-:Y:S01]  /*44d0*/  USEL UR7, UR44, UR55, !UP0 ;  /* 0x000000372c077287 */ /* 0x000fe2000c000000 */
[----:B------:R-:W-:Y:S02]  /*44e0*/  UMOV UR5, UR9 ;  /* 0x0000000900057c82 */ /* 0x000fe40008000000 */
[----:B------:R-:W-:Y:S02]  /*44f0*/  USHF.R.U32.HI UR6, URZ, UR57, UR5 ;  /* 0x00000039ff067299 */ /* 0x000fe40008011605 */
[----:B------:R-:W-:Y:S02]  /*4500*/  UIMAD.WIDE.U32 UR22, UR7, UR18, URZ ;  /* 0x00000012071672a5 */ /* 0x000fe4000f8e00ff */
[----:B------:R-:W-:Y:S02]  /*4510*/  USEL UR6, UR15, UR6, !UP2 ;  /* 0x000000060f067287 */ /* 0x000fe4000d000000 */
[----:B------:R-:W-:Y:S01]  /*4520*/  UISETP.NE.AND UP2, UPT, UR14, URZ, UPT ;  /* 0x000000ff0e00728c */ /* 0x000fe2000bf45270 */
[----:B------:R-:W-:Y:S01]  /*4530*/  UMOV UR5, UR11 ;  /* 0x0000000b00057c82 */ /* 0x000fe20008000000 */
[----:B------:R-:W-:Y:S02]  /*4540*/  UIMAD.WIDE.U32 UR10, UR6, UR18, URZ ;  /* 0x00000012060a72a5 */ /* 0x000fe4000f8e00ff */
[----:B------:R-:W-:Y:S03]  /*4550*/  USHF.R.U32.HI UR8, URZ, UR29, UR5 ;  /* 0x0000001dff087299 */ /* 0x000fe60008011605 */
[----:B------:R-:W-:Y:S02]  /*4560*/  UMOV UR5, UR13 ;  /* 0x0000000d00057c82 */ /* 0x000fe40008000000 */
[----:B------:R-:W-:Y:S03]  /*4570*/  @UP1 USHF.R.U32.HI UR4, URZ, UR19, UR5 ;  /* 0x00000013ff041299 */ /* 0x000fe60008011605 */
[----:B------:R-:W-:Y:S01]  /*4580*/  UMOV UR5, UR23 ;  /* 0x0000001700057c82 */ /* 0x000fe20008000000 */
[----:B------:R-:W-:Y:S02]  /*4590*/  UIMAD UR4, UR39, UR4, URZ ;  /* 0x00000004270472a4 */ /* 0x000fe4000f8e02ff */
[----:B------:R-:W-:Y:S02]  /*45a0*/  @UP1 USHF.R.U32.HI UR7, URZ, UR19, UR5 ;  /* 0x00000013ff071299 */ /* 0x000fe40008011605 */
[----:B------:R-:W-:Y:S02]  /*45b0*/  USEL UR5, UR16, UR8, !UP0 ;  /* 0x0000000810057287 */ /* 0x000fe4000c000000 */
[----:B------:R-:W-:Y:S02]  /*45c0*/  UIMAD UR8, UR39, UR7, URZ ;  /* 0x00000007270872a4 */ /* 0x000fe4000f8e02ff */
[----:B------:R-:W-:Y:S03]  /*45d0*/  UISETP.GE.AND UP0, UPT, UR6, UR4, UPT ;  /* 0x000000040600728c */ /* 0x000fe6000bf06270 */
[----:B------:R-:W-:Y:S01]  /*45e0*/  UMOV UR4, UR11 ;  /* 0x0000000b00047c82 */ /* 0x000fe20008000000 */
[----:B------:R-:W-:Y:S02]  /*45f0*/  UISETP.GE.OR UP0, UPT, UR5, UR8, UP0 ;  /* 0x000000080500728c */ /* 0x000fe40008706670 */
[----:B------:R-:W-:Y:S02]  /*4600*/  USHF.R.U32.HI UR4, URZ, UR19, UR4 ;  /* 0x00000013ff047299 */ /* 0x000fe40008011604 */
[----:B------:R-:W-:Y:S02]  /*4610*/  UIMAD.WIDE.U32 UR8, UR5, UR18, URZ ;  /* 0x00000012050872a5 */ /* 0x000fe4000f8e00ff */
[----:B------:R-:W-:Y:S04]  /*4620*/  USEL UR10, UR6, UR4, !UP1 ;  /* 0x00000004060a7287 */ /* 0x000fe8000c800000 */
[----:B------:R-:W-:Y:S01]  /*4630*/  UIADD3 UR11, UPT, UPT, -UR10, URZ, URZ ;  /* 0x000000ff0a0b7290 */ /* 0x000fe2000fffe1ff */
[----:B------:R-:W-:Y:S02]  /*4640*/  @!UP0 UMOV UR4, UR9 ;  /* 0x0000000900048c82 */ /* 0x000fe40008000000 */
[----:B------:R-:W-:Y:S02]  /*4650*/  @!UP0 USHF.R.U32.HI UR4, URZ, UR19, UR4 ;  /* 0x00000013ff048299 */ /* 0x000fe40008011604 */
[----:B------:R-:W-:Y:S02]  /*4660*/  UIMAD UR8, UR39, UR11, UR6 ;  /* 0x0000000b270872a4 */ /* 0x000fe4000f8e0206 */
[----:B------:R-:W-:Y:S02]  /*4670*/  @!UP0 USEL UR4, UR5, UR4, !UP1 ;  /* 0x0000000405048287 */ /* 0x000fe4000c800000 */
[----:B------:R-:W-:Y:S02]  /*4680*/  UISETP.NE.AND UP1, UPT, UR21, URZ, UPT ;  /* 0x000000ff1500728c */ /* 0x000fe4000bf25270 */
[----:B------:R-:W-:Y:S02]  /*4690*/  @!UP0 UIMAD UR8, UR7, UR8, UR4 ;  /* 0x00000008070882a4 */ /* 0x000fe4000f8e0204 */
[----:B------:R-:W-:Y:S02]  /*46a0*/  @!UP0 UIADD3 UR9, UPT, UPT, UR10, -UR4, URZ ;  /* 0x800000040a098290 */ /* 0x000fe4000fffe0ff */
[----:B------:R-:W-:Y:S02]  /*46b0*/  UIADD3 UR4, UPT, UPT, -UR5, URZ, URZ ;  /* 0x000000ff05047290 */ /* 0x000fe4000fffe1ff */
[----:B------:R-:W-:Y:S02]  /*46c0*/  UIADD3 UR7, UPT, UPT, -UR6, URZ, URZ ;  /* 0x000000ff06077290 */ /* 0x000fe4000fffe1ff */
[----:B------:R-:W-:Y:S02]  /*46d0*/  @!UP0 UIMAD UR6, UR9, UR39, UR5 ;  /* 0x00000027090682a4 */ /* 0x000fe4000f8e0205 */
[----:B------:R-:W-:Y:S02]  /*46e0*/  UIMAD UR16, UR17, UR4, UR16 ;  /* 0x00000004111072a4 */ /* 0x000fe4000f8e0210 */
[----:B------:R-:W-:Y:S01]  /*46f0*/  UIMAD UR15, UR30, UR7, UR15 ;  /* 0x000000071e0f72a4 */ /* 0x000fe2000f8e020f */
[----:B------:R-:W-:Y:S02]  /*4700*/  @!UP0 UMOV UR5, UR8 ;  /* 0x0000000800058c82 */ /* 0x000fe40008000000 */
[----:B------:R-:W-:Y:S02]  /*4710*/  UIMAD UR16, UR5, UR17, UR16 ;  /* 0x00000011051072a4 */ /* 0x000fe4000f8e0210 */
[----:B------:R-:W-:Y:S11]  /*4720*/  UIMAD UR15, UR6, UR30, UR15 ;  /* 0x0000001e060f72a4 */ /* 0x000ff6000f8e020f */
[----:B------:R-:W-:Y:S01]  /*4730*/  @!UPT UIADD3 URZ, UPT, UPT, URZ, URZ, URZ ;  /* 0x000000fffffff290 */ /* 0x000fe2000fffe0ff */
.L_x_63:
[----:B------:R-:W1:Y:S01]  /*4740*/  @!UP3 LDCU.128 UR8, c[0x0][0xc10] ;  /* 0x00018200ff08b7ac */ /* 0x000e620008000c00 */
[----:B------:R-:W-:Y:S02]  /*4750*/  ISETP.NE.U32.AND P1, PT, RZ, UR26, PT ;  /* 0x0000001aff007c0c */ /* 0x000fe4000bf25070 */
[----:B------:R-:W-:Y:S02]  /*4760*/  SHF.L.U32 R8, R10, 0x1f, RZ ;  /* 0x0000001f0a087819 */ /* 0x000fe400000006ff */
[----:B------:R-:W-:Y:S01]  /*4770*/  ISETP.NE.AND.EX P1, PT, RZ, UR27, PT, P1 ;  /* 0x0000001bff007c0c */ /* 0x000fe2000bf25310 */
[----:B------:R-:W2:Y:S01]  /*4780*/  @!UP3 LDCU UR5, c[0x0][0xc0c] ;  /* 0x00018180ff05b7ac */ /* 0x000ea20008000800 */
[----:B-1----:R-:W-:Y:S07]  /*4790*/  UIMAD.WIDE.U32 UR6, UR16, UR8, URZ ;  /* 0x00000008100672a5 */ /* 0x002fee000f8e00ff */
[----:B------:R-:W-:Y:S01]  /*47a0*/  @!UP3 UMOV UR4, UR7 ;  /* 0x000000070004bc82 */ /* 0x000fe20008000000 */
[----:B--2---:R-:W-:Y:S02]  /*47b0*/  @!UP3 UISETP.NE.AND UP0, UPT, UR5, 0x1, UPT ;  /* 0x000000010500b88c */ /* 0x004fe4000bf05270 */
[----:B------:R-:W-:Y:S02]  /*47c0*/  @!UP3 USHF.R.U32.HI UR4, URZ, UR9, UR4 ;  /* 0x00000009ff04b299 */ /* 0x000fe40008011604 */
[----:B------:R-:W-:Y:S02]  /*47d0*/  UIMAD.WIDE.U32 UR6, UR15, UR11, URZ ;  /* 0x0000000b0f0672a5 */ /* 0x000fe4000f8e00ff */
[----:B------:R-:W-:Y:S02]  /*47e0*/  @!UP3 USEL UR8, UR16, UR4, !UP0 ;  /* 0x000000041008b287 */ /* 0x000fe4000c000000 */
[----:B------:R-:W-:Y:S03]  /*47f0*/  @!UP3 UISETP.NE.AND UP0, UPT, UR10, 0x1, UPT ;  /* 0x000000010a00b88c */ /* 0x000fe6000bf05270 */
[----:B------:R-:W-:Y:S01]  /*4800*/  @!UP3 UMOV UR6, UR7 ;  /* 0x000000070006bc82 */ /* 0x000fe20008000000 */
[----:B------:R-:W-:Y:S01]  /*4810*/  USHF.L.U32 UR7, UR24, 0x7, URZ ;  /* 0x0000000718077899 */ /* 0x000fe200080006ff */
[----:B------:R-:W1:Y:S02]  /*4820*/  @!UP3 LDCU UR4, c[0x0][0xc20] ;  /* 0x00018400ff04b7ac */ /* 0x000e640008000800 */
[----:B-1----:R-:W-:Y:S04]  /*4830*/  @!UP3 USHF.R.U32.HI UR6, URZ, UR4, UR6 ;  /* 0x00000004ff06b299 */ /* 0x002fe80008011606 */
[----:B------:R-:W-:Y:S04]  /*4840*/  @!UP3 USEL UR6, UR15, UR6, !UP0 ;  /* 0x000000060f06b287 */ /* 0x000fe8000c000000 */
[----:B------:R-:W-:Y:S02]  /*4850*/  @!UP3 UIADD3 UR4, UPT, UPT, -UR8, UR6, URZ ;  /* 0x000000060804b290 */ /* 0x000fe4000fffe1ff */
[----:B------:R-:W-:Y:S02]  /*4860*/  @!UP3 UIADD3 UR6, UPT, UPT, UR8, -UR6, URZ ;  /* 0x800000060806b290 */ /* 0x000fe4000fffe0ff */
[----:B------:R-:W-:Y:S02]  /*4870*/  @!UP3 UIMAD UR16, UR4, UR5, UR16 ;  /* 0x000000050410b2a4 */ /* 0x000fe4000f8e0210 */
[----:B------:R-:W-:Y:S01]  /*4880*/  @!UP3 UIMAD UR15, UR6, UR10, UR15 ;  /* 0x0000000a060fb2a4 */ /* 0x000fe2000f8e020f */
[----:B------:R-:W-:Y:S11]  /*4890*/  BRA.U UP4, `(.L_x_64) ;  /* 0x0000000104107547 */ /* 0x000ff6000b800000 */
[----:B------:R-:W-:Y:S04]  /*48a0*/  MOV R2, UR56 ;  /* 0x0000003800027c02 */ /* 0x000fe80008000f00 */
[----:B------:R-:W-:Y:S04]  /*48b0*/  SHF.L.U32 R2, R2, 0x1f, RZ ;  /* 0x0000001f02027819 */ /* 0x000fe800000006ff */
[----:B------:R-:W1:Y:S02]  /*48c0*/  SYNCS.PHASECHK.TRANS64.TRYWAIT P2, [UR20+0xa8], R2 ;  /* 0x0000a802ff0075a7 */ /* 0x000e640008041114 */
[----:B-1----:R-:W-:Y:S05]  /*48d0*/  @!P2 BRA `(.L_x_65) ;  /* 0x0000005400fca947 */ /* 0x002fea0003800000 */
.L_x_64:
[----:B------:R-:W-:Y:S05]  /*48e0*/  BRA.U !UP6, `(.L_x_66) ;  /* 0x000000010e387547 */ /* 0x000fea000b800000 */
[----:B------:R-:W-:Y:S01]  /*48f0*/  UPLOP3.LUT UP1, UPT, UPT, UPT, UP5, 0x80, 0x8 ;  /* 0x000000000008789c */ /* 0x000fe20003f2f050 */
[----:B-1----:R-:W-:Y:S01]  /*4900*/  HFMA2 R0, -RZ, RZ, 0, 5.9604644775390625e-08 ;  /* 0x00000001ff007431 */ /* 0x002fe200000001ff */
[----:B------:R-:W1:Y:S01]  /*4910*/  LDCU.64 UR8, c[0x0][0x358] ;  /* 0x00006b00ff0877ac */ /* 0x000e620008000a00 */
[----:B------:R-:W-:Y:S03]  /*4920*/  IMAD.MOV.U32 R85, RZ, RZ, 0x1 ;  /* 0x00000001ff557424 */ /* 0x000fe600078e00ff */
[----:B------:R-:W-:Y:S05]  /*4930*/  PLOP3.LUT P2, PT, PT, PT, UP1, 0x80, 0x8 ;  /* 0x000000000008781c */ /* 0x000fea0003f4f018 */
[----:B------:R-:W2:Y:S01]  /*4940*/  @UP1 LDCU.64 UR4, c[0x0][0x988] ;  /* 0x00013100ff0417ac */ /* 0x000ea20008000a00 */
[----:B------:R-:W-:Y:S07]  /*4950*/  @UP1 UIMAD UR6, UR52, UR26, URZ ;  /* 0x0000001a340612a4 */ /* 0x000fee000f8e02ff */
[----:B------:R-:W-:Y:S01]  /*4960*/  @!P2 PRMT R85, R0, 0x7610, R85 ;  /* 0x000076100055a816 */ /* 0x000fe20000000055 */
[----:B--2---:R-:W-:Y:S06]  /*4970*/  @UP1 UIMAD.WIDE UR4, UR6, 0x4, UR4 ;  /* 0x00000004060418a5 */ /* 0x004fec000f8e0204 */
[----:B------:R-:W-:Y:S01]  /*4980*/  IMAD.U32 R14, RZ, RZ, UR4 ;  /* 0x00000004ff0e7e24 */ /* 0x000fe2000f8e00ff */
[----:B------:R-:W-:Y:S04]  /*4990*/  MOV R15, UR5 ;  /* 0x00000005000f7c02 */ /* 0x000fe80008000f00 */
[----:B------:R-:W2:Y:S01]  /*49a0*/  @!UP1 LDCU UR4, c[0x0][0x980] ;  /* 0x00013000ff0497ac */ /* 0x000ea20008000800 */
[----:B-1---5:R3:W5:Y:S02]  /*49b0*/  @P2 LDG.E R41, desc[UR8][R14.64] ;  /* 0x000000080e292981 */ /* 0x022764000c1e1900 */
[----:B--23--:R-:W-:Y:S07]  /*49c0*/  @!P2 IMAD.U32 R41, RZ, RZ, UR4 ;  /* 0x00000004ff29ae24 */ /* 0x00cfee000f8e00ff */
.L_x_66:
[----:B-----5:R-:W-:Y:S01]  /*49d0*/  @!P1 FSETP.EQ.AND P3, PT, R41, RZ, PT ;  /* 0x000000ff2900920b */ /* 0x020fe20003f62000 */
[----:B------:R-:W-:Y:S01]  /*49e0*/  @!UPT UIADD3 URZ, UPT, UPT, URZ, URZ, URZ ;  /* 0x000000fffffff290 */ /* 0x000fe2000fffe0ff */
[----:B------:R-:W-:Y:S11]  /*49f0*/  @!P1 BRA `(.L_x_67) ;  /* 0x0000000000149947 */ /* 0x000ff60003800000 */
[----:B------:R-:W-:Y:S02]  /*4a00*/  LOP3.LUT P1, RZ, R85, 0xff, RZ, 0xc0, !PT ;  /* 0x000000ff55ff7812 */ /* 0x000fe4000782c0ff */
[----:B------:R-:W-:Y:S04]  /*4a10*/  PLOP3.LUT P3, PT, PT, PT, UP1, 0x80, 0x8 ;  /* 0x000000000008781c */ /* 0x000fe80003f6f018 */
[----:B------:R-:W-:Y:S07]  /*4a20*/  PLOP3.LUT P3, PT, P3, PT, PT, 0x8, 0x80 ;  /* 0x000000000080781c */ /* 0x000fee0001f6e170 */
[----:B------:R-:W-:Y:S11]  /*4a30*/  @P1 FSETP.EQ.AND P3, PT, R41, RZ, PT ;  /* 0x000000ff2900120b */ /* 0x000ff60003f62000 */
[----:B------:R-:W-:Y:S02]  /*4a40*/  @!UPT UIADD3 URZ, UPT, UPT, URZ, URZ, URZ ;  /* 0x000000fffffff290 */ /* 0x000fe4000fffe0ff */
.L_x_67:
[----:B------:R-:W-:Y:S01]  /*4a50*/  USHF.L.U32 UR11, UR51, 0x7, URZ ;  /* 0x00000007330b7899 */ /* 0x000fe200080006ff */
[----:B------:R-:W2:Y:S01]  /*4a60*/  SYNCS.PHASECHK.TRANS64.TRYWAIT P1, [UR20+0x80], R8 ;  /* 0x00008008ff0075a7 */ /* 0x000ea20008021114 */
[----:B------:R-:W-:Y:S02]  /*4a70*/  UISETP.NE.AND UP0, UPT, UR32, 0x1, UPT ;  /* 0x000000012000788c */ /* 0x000fe4000bf05270 */
[----:B------:R-:W-:Y:S01]  /*4a80*/  UIMAD.WIDE.U32 UR4, UR11, UR33, URZ ;  /* 0x000000210b0472a5 */ /* 0x000fe2000f8e00ff */
[----:B------:R-:W-:Y:S04]  /*4a90*/  ELECT P2, URZ, PT ;  /* 0x0000000000ff782f */ /* 0x000fe80003840000 */
[----:B------:R-:W-:Y:S02]  /*4aa0*/  PLOP3.LUT P2, PT, P3, P2, PT, 0xf2, 0x2f ;  /* 0x00000000002f781c */ /* 0x000fe40001f45e72 */
[----:B------:R-:W-:Y:S02]  /*4ab0*/  UMOV UR4, UR5 ;  /* 0x0000000500047c82 */ /* 0x000fe40008000000 */
[----:B------:R-:W-:Y:S04]  /*4ac0*/  USHF.R.U32.HI UR4, URZ, UR34, UR4 ;  /* 0x00000022ff047299 */ /* 0x000fe80008011604 */
[----:B------:R-:W-:Y:S02]  /*4ad0*/  USEL UR12, UR11, UR4, !UP0 ;  /* 0x000000040b0c7287 */ /* 0x000fe4000c000000 */
[----:B------:R-:W-:Y:S02]  /*4ae0*/  UISETP.NE.AND UP0, UPT, UR35, 0x1, UPT ;  /* 0x000000012300788c */ /* 0x000fe4000bf05270 */
[----:B------:R-:W-:Y:S02]  /*4af0*/  UIMAD.WIDE.U32 UR4, UR12, UR40, URZ ;  /* 0x000000280c0472a5 */ /* 0x000fe4000f8e00ff */
[----:B------:R-:W-:Y:S01]  /*4b00*/  UIADD3 UR6, UPT, UPT, -UR12, URZ, URZ ;  /* 0x000000ff0c067290 */ /* 0x000fe2000fffe1ff */
[----:B-1----:R-:W-:Y:S03]  /*4b10*/  @!P2 IMAD.MOV.U32 R0, RZ, 0x20, RZ ;  /* 0x00000020ff00a824 */ /* 0x002fe600078e00ff */
[----:B------:R-:W-:Y:S01]  /*4b20*/  UIMAD UR11, UR32, UR6, UR11 ;  /* 0x00000006200b72a4 */ /* 0x000fe2000f8e020b */
[----:B------:R-:W-:Y:S01]  /*4b30*/  @!P2 IMAD.MOV.U32 R0, RZ, 0x400, R0 ;  /* 0x00000400ff00a824 */ /* 0x000fe200078e0000 */
[----:B------:R-:W-:Y:S02]  /*4b40*/  UMOV UR4, UR5 ;  /* 0x0000000500047c82 */ /* 0x000fe40008000000 */
[----:B------:R-:W-:Y:S04]  /*4b50*/  USHF.R.U32.HI UR4, URZ, UR41, UR4 ;  /* 0x00000029ff047299 */ /* 0x000fe80008011604 */
[----:B------:R-:W-:Y:S02]  /*4b60*/  USEL UR13, UR12, UR4, !UP0 ;  /* 0x000000040c0d7287 */ /* 0x000fe4000c000000 */
[----:B------:R-:W-:Y:S02]  /*4b70*/  UISETP.NE.AND UP0, UPT, UR42, 0x1, UPT ;  /* 0x000000012a00788c */ /* 0x000fe4000bf05270 */
[----:B------:R-:W-:Y:S07]  /*4b80*/  UIMAD.WIDE.U32 UR4, UR13, UR43, URZ ;  /* 0x0000002b0d0472a5 */ /* 0x000fee000f8e00ff */
[----:B------:R-:W-:Y:S02]  /*4b90*/  UMOV UR4, UR5 ;  /* 0x0000000500047c82 */ /* 0x000fe40008000000 */
[----:B------:R-:W-:Y:S04]  /*4ba0*/  USHF.R.U32.HI UR4, URZ, UR58, UR4 ;  /* 0x0000003aff047299 */ /* 0x000fe80008011604 */
[----:B------:R-:W-:Y:S02]  /*4bb0*/  USEL UR14, UR13, UR4, !UP0 ;  /* 0x000000040d0e7287 */ /* 0x000fe4000c000000 */
[----:B------:R-:W-:Y:S02]  /*4bc0*/  UIADD3 UR4, UPT, UPT, -UR13, URZ, URZ ;  /* 0x000000ff0d047290 */ /* 0x000fe4000fffe1ff */
[----:B------:R-:W-:Y:S02]  /*4bd0*/  UIADD3 UR5, UPT, UPT, -UR14, URZ, URZ ;  /* 0x000000ff0e057290 */ /* 0x000fe4000fffe1ff */
[----:B------:R-:W-:Y:S02]  /*4be0*/  UIMAD UR12, UR35, UR4, UR12 ;  /* 0x00000004230c72a4 */ /* 0x000fe4000f8e020c */
[----:B------:R-:W-:Y:S01]  /*4bf0*/  UIMAD UR13, UR42, UR5, UR13 ;  /* 0x000000052a0d72a4 */ /* 0x000fe2000f8e020d */
[----:B--2---:R-:W-:Y:S11]  /*4c00*/  @!P1 BRA `(.L_x_68) ;  /* 0x0000005400489947 */ /* 0x004ff60003800000 */
.L_x_156:
[----:B------:R-:W-:Y:S01]  /*4c10*/  @!P2 R2UR UR4, R0 ;  /* 0x000000000004a2ca */ /* 0x000fe200000e0000 */
[----:B------:R-:W-:Y:S01]  /*4c20*/  VOTEU.ALL UP0, P2 ;  /* 0x0000000000ff7886 */ /* 0x000fe20001000000 */
[----:B-1----:R-:W-:Y:S04]  /*4c30*/  @!P2 IADD3 R2, P1, PT, R12, 0x680, RZ ;  /* 0x000006800c02a810 */ /* 0x002fe80007f3e0ff */
[----:B------:R-:W-:Y:S01]  /*4c40*/  @!P2 R2UR UR5, R2 ;  /* 0x000000000205a2ca */ /* 0x000fe200000e0000 */
[----:B------:R-:W-:Y:S01]  /*4c50*/  @!P2 IMAD.X R0, RZ, RZ, R13, P1 ;  /* 0x000000ffff00a224 */ /* 0x000fe200008e060d */
[----:B------:R-:W-:Y:S05]  /*4c60*/  @!UP0 UIADD3 UR8, UPT, UPT, UR20, 0x200, URZ ;  /* 0x0000020014088890 */ /* 0x000fea000fffe0ff */
[----:B------:R-:W-:Y:S01]  /*4c70*/  @!UP0 UPRMT UR6, UR4, 0x5410, URZ ;  /* 0x0000541004068896 */ /* 0x000fe200080000ff */
[----:B------:R-:W-:Y:S01]  /*4c80*/  @!P2 R2UR UR4, R0 ;  /* 0x000000000004a2ca */ /* 0x000fe200000e0000 */
[----:B------:R-:W-:Y:S01]  /*4c90*/  VOTEU.ALL UP0, P2 ;  /* 0x0000000000ff7886 */ /* 0x000fe20001000000 */
[----:B------:R-:W-:Y:S03]  /*4ca0*/  @!P2 IMAD.MOV.U32 R0, RZ, RZ, 0x2000 ;  /* 0x00002000ff00a424 */ /* 0x000fe600078e00ff */
[----:B------:R-:W-:Y:S01]  /*4cb0*/  IMAD.U32 R14, RZ, RZ, UR5 ;  /* 0x00000005ff0e7e24 */ /* 0x000fe2000f8e00ff */
[----:B------:R-:W-:Y:S01]  /*4cc0*/  @!UP0 UMOV UR9, UR37 ;  /* 0x0000002500098c82 */ /* 0x000fe20008000000 */
[----:B------:R-:W-:Y:S06]  /*4cd0*/  @!UP0 UMOV UR10, UR7 ;  /* 0x00000007000a8c82 */ /* 0x000fec0008000000 */
[----:B------:R-:W-:Y:S01]  /*4ce0*/  IMAD.U32 R15, RZ, RZ, UR4 ;  /* 0x00000004ff0f7e24 */ /* 0x000fe2000f8e00ff */
[----:B------:R-:W-:Y:S04]  /*4cf0*/  @!P2 R2UR UR4, R14 ;  /* 0x000000000e04a2ca */ /* 0x000fe800000e0000 */
[----:B------:R-:W-:Y:S11]  /*4d00*/  @!P2 R2UR UR5, R15 ;  /* 0x000000000f05a2ca */ /* 0x000ff600000e0000 */
[----:B------:R-:W-:Y:S02]  /*4d10*/  @!UPT UIADD3 URZ, UPT, UPT, URZ, URZ, URZ ;  /* 0x000000fffffff290 */ /* 0x000fe4000fffe0ff */
[----:B------:R1:W-:Y:S01]  /*4d20*/  @!UP0 UTMALDG.5D.IM2COL [UR8], [UR4], UR6 ;  /* 0x00000008040083b4 */ /* 0x0003e20008060006 */
[----:B------:R2:W-:Y:S01]  /*4d30*/  @!P2 SYNCS.ARRIVE.TRANS64.RED.A0TR RZ, [UR20+0x60], R0 ;  /* 0x00006000ffffa9a7 */ /* 0x0005e20008300414 */
[----:B------:R-:W-:Y:S01]  /*4d40*/  SYNCS.ARRIVE.TRANS64.RED.A1T0 RZ, [UR53], RZ ;  /* 0x000000ffffff79a7 */ /* 0x000fe20008100435 */
[----:B--2---:R-:W-:Y:S01]  /*4d50*/  @!P2 IMAD.MOV.U32 R0, RZ, 0x20, RZ ;  /* 0x00000020ff00a824 */ /* 0x004fe200078e00ff */
[----:B------:R-:W2:Y:S03]  /*4d60*/  SYNCS.PHASECHK.TRANS64.TRYWAIT P1, [UR20+0x88], R8 ;  /* 0x00008808ff0075a7 */ /* 0x000ea60008021114 */
[----:B------:R-:W-:Y:S01]  /*4d70*/  @!P2 IMAD.MOV.U32 R0, RZ, 0x400, R0 ;  /* 0x00000400ff00a824 */ /* 0x000fe200078e0000 */
[----:B-12---:R-:W-:Y:S06]  /*4d80*/  @!P1 BRA `(.L_x_69) ;  /* 0x0000005400009947 */ /* 0x006fec0003800000 */
.L_x_158:
[----:B------:R-:W-:Y:S01]  /*4d90*/  @!P2 R2UR UR4, R0 ;  /* 0x000000000004a2ca */ /* 0x000fe200000e0000 */
[----:B------:R-:W-:Y:S01]  /*4da0*/  VOTEU.ALL UP0, P2 ;  /* 0x0000000000ff7886 */ /* 0x000fe20001000000 */
[----:B-1----:R-:W-:Y:S04]  /*4db0*/  @!P2 IADD3 R2, P1, PT, R12, 0x680, RZ ;  /* 0x000006800c02a810 */ /* 0x002fe80007f3e0ff */
[----:B------:R-:W-:Y:S01]  /*4dc0*/  @!P2 R2UR UR5, R2 ;  /* 0x000000000205a2ca */ /* 0x000fe200000e0000 */
[----:B------:R-:W-:Y:S01]  /*4dd0*/  @!P2 IMAD.X R0, RZ, RZ, R13, P1 ;  /* 0x000000ffff00a224 */ /* 0x000fe200008e060d */
[----:B------:R-:W-:Y:S02]  /*4de0*/  @!UP0 UIADD3 UR10, UPT, UPT, UR7, 0x20, URZ ;  /* 0x00000020070a8890 */ /* 0x000fe4000fffe0ff */
[----:B------:R-:W-:Y:S03]  /*4df0*/  @!UP0 UIADD3 UR8, UPT, UPT, UR20, 0x2200, URZ ;  /* 0x0000220014088890 */ /* 0x000fe6000fffe0ff */
[----:B------:R-:W-:Y:S01]  /*4e00*/  @!UP0 UPRMT UR6, UR4, 0x5410, URZ ;  /* 0x0000541004068896 */ /* 0x000fe200080000ff */
[----:B------:R-:W-:Y:S01]  /*4e10*/  @!P2 R2UR UR4, R0 ;  /* 0x000000000004a2ca */ /* 0x000fe200000e0000 */
[----:B------:R-:W-:Y:S01]  /*4e20*/  VOTEU.ALL UP0, P2 ;  /* 0x0000000000ff7886 */ /* 0x000fe20001000000 */
[----:B------:R-:W-:Y:S03]  /*4e30*/  @!P2 IMAD.MOV.U32 R0, RZ, RZ, 0x2000 ;  /* 0x00002000ff00a424 */ /* 0x000fe600078e00ff */
[----:B------:R-:W-:Y:S01]  /*4e40*/  IMAD.U32 R14, RZ, RZ, UR5 ;  /* 0x00000005ff0e7e24 */ /* 0x000fe2000f8e00ff */
[----:B------:R-:W-:Y:S07]  /*4e50*/  @!UP0 UMOV UR9, UR36 ;  /* 0x0000002400098c82 */ /* 0x000fee0008000000 */
        /* <DEDUP_REMOVED lines=11> */
.L_x_160:
[----:B------:R-:W-:Y:S01]  /*4f10*/  @!P2 R2UR UR4, R0 ;  /* 0x000000000004a2ca */ /* 0x000fe200000e0000 */
[----:B------:R-:W-:Y:S01]  /*4f20*/  VOTEU.ALL UP0, P2 ;  /* 0x0000000000ff7886 */ /* 0x000fe20001000000 */
[----:B-1----:R-:W-:Y:S02]  /*4f30*/  @!P2 IADD3 R2, P1, PT, R12, 0x680, RZ ;  /* 0x000006800c02a810 */ /* 0x002fe40007f3e0ff */
[----:B------:R-:W-:Y:S02]  /*4f40*/  @P0 SHF.R.U32.HI R4, RZ, 0x10, R5 ;  /* 0x00000010ff040819 */ /* 0x000fe40000011605 */
[----:B------:R-:W-:Y:S01]  /*4f50*/  @!P2 R2UR UR5, R2 ;  /* 0x000000000205a2ca */ /* 0x000fe200000e0000 */
[----:B------:R-:W-:Y:S01]  /*4f60*/  @!P2 IMAD.X R0, RZ, RZ, R13, P1 ;  /* 0x000000ffff00a224 */ /* 0x000fe200008e060d */
[----:B------:R-:W-:Y:S01]  /*4f70*/  @!UP0 UIADD3 UR10, UPT, UPT, UR7, 0x40, URZ ;  /* 0x00000040070a8890 */ /* 0x000fe2000fffe0ff */
[----:B------:R-:W-:Y:S01]  /*4f80*/  @P0 R2UR UR52, R4 ;  /* 0x00000000043402ca */ /* 0x000fe200000e0000 */
        /* <DEDUP_REMOVED lines=14> */
[----:B------:R-:W2:Y:S02]  /*5070*/  SYNCS.PHASECHK.TRANS64.TRYWAIT P1, [UR20+0x98], R8 ;  /* 0x00009808ff0075a7 */ /* 0x000ea40008021114 */
[----:B-12---:R-:W-:Y:S05]  /*5080*/  @!P1 BRA `(.L_x_71) ;  /* 0x0000005000709947 */ /* 0x006fea0003800000 */
.L_x_162:
[----:B-1----:R-:W-:Y:S01]  /*5090*/  @!P2 IMAD.MOV.U32 R0, RZ, 0x20, RZ ;  /* 0x00000020ff00a824 */ /* 0x002fe200078e00ff */
[----:B------:R-:W-:Y:S01]  /*50a0*/  @!P2 IADD3 R2, P0, PT, R12, 0x680, RZ ;  /* 0x000006800c02a810 */ /* 0x000fe20007f1e0ff */
[----:B------:R-:W-:Y:S01]  /*50b0*/  VOTEU.ALL UP0, P2 ;  /* 0x0000000000ff7886 */ /* 0x000fe20001000000 */
[----:B------:R-:W-:Y:S01]  /*50c0*/  LOP3.LUT R10, R10, 0x1, RZ, 0x3c, !PT ;  /* 0x000000010a0a7812 */ /* 0x000fe200078e3cff */
[----:B------:R-:W-:Y:S01]  /*50d0*/  @!P2 IMAD.MOV.U32 R0, RZ, 0x400, R0 ;  /* 0x00000400ff00a824 */ /* 0x000fe200078e0000 */
[----:B------:R-:W-:Y:S01]  /*50e0*/  @!P2 R2UR UR5, R2 ;  /* 0x000000000205a2ca */ /* 0x000fe200000e0000 */
[----:B------:R-:W-:Y:S01]  /*50f0*/  UIADD3 UR24, UPT, UPT, UR15, UR46, URZ ;  /* 0x0000002e0f187290 */ /* 0x000fe2000fffe0ff */
[----:B------:R-:W-:Y:S01]  /*5100*/  LOP3.LUT R9, R9, 0x1, RZ, 0x3c, !PT ;  /* 0x0000000109097812 */ /* 0x000fe200078e3cff */
[----:B------:R-:W-:Y:S01]  /*5110*/  @!UP0 UIADD3 UR8, UPT, UPT, UR20, 0x6200, URZ ;  /* 0x0000620014088890 */ /* 0x000fe2000fffe0ff */
[----:B------:R-:W-:Y:S01]  /*5120*/  @!P2 R2UR UR4, R0 ;  /* 0x000000000004a2ca */ /* 0x000fe200000e0000 */
[----:B------:R-:W-:Y:S01]  /*5130*/  @!P2 IMAD.X R0, RZ, RZ, R13, P0 ;  /* 0x000000ffff00a224 */ /* 0x000fe200000e060d */
[----:B------:R-:W-:Y:S02]  /*5140*/  @!UP0 UIADD3 UR10, UPT, UPT, UR7, 0x60, URZ ;  /* 0x00000060070a8890 */ /* 0x000fe4000fffe0ff */
[----:B------:R-:W-:Y:S02]  /*5150*/  @!UP0 UIADD3 UR9, UPT, UPT, UR20, 0x78, URZ ;  /* 0x0000007814098890 */ /* 0x000fe4000fffe0ff */
[----:B------:R-:W-:Y:S02]  /*5160*/  UIADD3 UR51, UPT, UPT, UR16, UR45, URZ ;  /* 0x0000002d10337290 */ /* 0x000fe4000fffe0ff */
[----:B------:R-:W-:Y:S01]  /*5170*/  UPLOP3.LUT UP4, UPT, UPT, UPT, UPT, 0x80, 0x8 ;  /* 0x000000000008789c */ /* 0x000fe20003f8f070 */
[----:B------:R-:W-:Y:S04]  /*5180*/  IMAD.U32 R4, RZ, RZ, UR5 ;  /* 0x00000005ff047e24 */ /* 0x000fe8000f8e00ff */
[----:B------:R-:W-:Y:S01]  /*5190*/  @!UP0 UPRMT UR6, UR4, 0x5410, URZ ;  /* 0x0000541004068896 */ /* 0x000fe200080000ff */
[----:B------:R-:W-:Y:S01]  /*51a0*/  @!P2 R2UR UR4, R0 ;  /* 0x000000000004a2ca */ /* 0x000fe200000e0000 */
[----:B------:R-:W-:Y:S11]  /*51b0*/  VOTEU.ALL UP0, P2 ;  /* 0x0000000000ff7886 */ /* 0x000ff60001000000 */
[----:B------:R-:W-:Y:S01]  /*51c0*/  @!UPT UIADD3 URZ, UPT, UPT, URZ, URZ, URZ ;  /* 0x000000fffffff290 */ /* 0x000fe2000fffe0ff */
[----:B------:R-:W-:Y:S01]  /*51d0*/  IMAD.U32 R5, RZ, RZ, UR4 ;  /* 0x00000004ff057e24 */ /* 0x000fe2000f8e00ff */
[----:B------:R-:W-:Y:S04]  /*51e0*/  @!P2 R2UR UR4, R4 ;  /* 0x000000000404a2ca */ /* 0x000fe800000e0000 */
[----:B------:R-:W-:Y:S11]  /*51f0*/  @!P2 R2UR UR5, R5 ;  /* 0x000000000505a2ca */ /* 0x000ff600000e0000 */
[----:B------:R-:W-:Y:S02]  /*5200*/  @!UPT UIADD3 URZ, UPT, UPT, URZ, URZ, URZ ;  /* 0x000000fffffff290 */ /* 0x000fe4000fffe0ff */
[----:B------:R1:W-:Y:S01]  /*5210*/  @!UP0 UTMALDG.5D.IM2COL [UR8], [UR4], UR6 ;  /* 0x00000008040083b4 */ /* 0x0003e20008060006 */
[----:B------:R1:W-:Y:S01]  /*5220*/  @!P2 SYNCS.ARRIVE.TRANS64.RED.A0TR RZ, [UR20+0x78], R3 ;  /* 0x00007803ffffa9a7 */ /* 0x0003e20008300414 */
[----:B------:R-:W-:Y:S01]  /*5230*/  SYNCS.ARRIVE.TRANS64.RED.A1T0 RZ, [UR48], RZ ;  /* 0x000000ffffff79a7 */ /* 0x000fe20008100430 */
[----:B------:R-:W-:Y:S05]  /*5240*/  BRA.U UP2, `(.L_x_72) ;  /* 0xfffffff1021c7547 */ /* 0x000fea000b83ffff */
[----:B------:R-:W-:-:S04]  /*5250*/  SHF.L.U32 R2, R10, 0x1f, RZ ;  /* 0x0000001f0a027819 */ /* 0x000fc800000006ff */
[----:B------:R-:W2:Y:S02]  /*5260*/  SYNCS.PHASECHK.TRANS64.TRYWAIT P0, [UR20+0x80], R2 ;  /* 0x00008002ff0075a7 */ /* 0x000ea40008001114 */
[----:B--2---:R-:W-:Y:S05]  /*5270*/  @!P0 BRA `(.L_x_73) ;  /* 0x00000050000c8947 */ /* 0x004fea0003800000 */
.L_x_164:
[----:B------:R-:W3:Y:S02]  /*5280*/  SYNCS.PHASECHK.TRANS64.TRYWAIT P0, [UR20+0x88], R2 ;  /* 0x00008802ff0075a7 */ /* 0x000ee40008001114 */
[----:B---3--:R-:W-:Y:S05]  /*5290*/  @!P0 BRA `(.L_x_74) ;  /* 0x00000050001c8947 */ /* 0x008fea0003800000 */
.L_x_166:
[----:B------:R-:W3:Y:S02]  /*52a0*/  SYNCS.PHASECHK.TRANS64.TRYWAIT P0, [UR20+0x90], R2 ;  /* 0x00009002ff0075a7 */ /* 0x000ee40008001114 */
[----:B---3--:R-:W-:Y:S05]  /*52b0*/  @!P0 BRA `(.L_x_75) ;  /* 0x00000050002c8947 */ /* 0x008fea0003800000 */
.L_x_168:
[----:B--2---:R-:W-:-:S07]  /*52c0*/  MOV R0, UR20 ;  /* 0x0000001400007c02 */ /* 0x004fce0008000f00 */
.L_x_76:
[----:B--2---:R-:W-:-:S04]  /*52d0*/  SHF.L.U32 R2, R10, 0x1f, RZ ;  /* 0x0000001f0a027819 */ /* 0x004fc800000006ff */
[----:B------:R2:W3:Y:S03]  /*52e0*/  SYNCS.PHASECHK.TRANS64.TRYWAIT P0, [R0+URZ+0x98], R2 ;  /* 0x00009802000075a7 */ /* 0x0004e600080011ff */
[----:B---3--:R-:W-:Y:S05]  /*52f0*/  @!P0 NANOSLEEP.SYNCS 0x989680 ;  /* 0x009896800000895d */ /* 0x008fea0003900000 */
[----:B------:R-:W3:Y:S02]  /*5300*/  @!P0 SYNCS.PHASECHK.TRANS64 P0, [R0+URZ+0x98], R2 ;  /* 0x00009802000085a7 */ /* 0x000ee400080010ff */
[----:B-1-3--:R-:W-:Y:S05]  /*5310*/  @P0 EXIT ;  /* 0x000000000000094d */ /* 0x00afea0003800000 */
[----:B------:R-:W-:Y:S05]  /*5320*/  BRA `(.L_x_76) ;  /* 0xfffffffc00e87947 */ /* 0x000fea000383ffff */
.L_x_61:
[----:B------:R-:W-:-:S06]  /*5330*/  UISETP.GE.AND UP0, UPT, UR18, 0x4, UPT ;  /* 0x000000041200788c */ /* 0x000fcc000bf06270 */
[----:B------:R-:W-:-:S13]  /*5340*/  PLOP3.LUT P0, PT, PT, PT, UP0, 0x80, 0x8 ;  /* 0x000000000008781c */ /* 0x000fda0003f0f008 */
[----:B-1----:R-:W-:Y:S05]  /*5350*/  @!P0 EXIT ;  /* 0x000000000000894d */ /* 0x002fea0003800000 */
[----:B------:R-:W1:Y:S08]  /*5360*/  S2UR UR4, SR_CgaCtaId ;  /* 0x00000000000479c3 */ /* 0x000e700000008800 */
[----:B------:R-:W-:Y:S01]  /*5370*/  BAR.SYNC.DEFER_BLOCKING 0x6, 0xa0 ;  /* 0x0182800000007b1d */ /* 0x000fe20000010000 */
[C---:B------:R-:W-:Y:S01]  /*5380*/  IMAD.SHL.U32 R0, R83.reuse, 0x20, RZ ;  /* 0x0000002053007824 */ /* 0x040fe200078e00ff */
[C---:B------:R-:W-:Y:S01]  /*5390*/  SHF.L.U32 R37, R83.reuse, 0x10, RZ ;  /* 0x0000001053257819 */ /* 0x040fe200000006ff */
[C---:B------:R-:W-:Y:S01]  /*53a0*/  IMAD.SHL.U32 R82, R83.reuse, 0x4, RZ ;  /* 0x0000000453527824 */ /* 0x040fe200078e00ff */
[----:B------:R-:W-:Y:S01]  /*53b0*/  LOP3.LUT R84, R83, 0x60, RZ, 0xc0, !PT ;  /* 0x0000006053547812 */ /* 0x000fe200078ec0ff */
[----:B------:R-:W-:Y:S01]  /*53c0*/  HFMA2 R81, -RZ, RZ, 0, 5.9604644775390625e-08 ;  /* 0x00000001ff517431 */ /* 0x000fe200000001ff */
[----:B------:R-:W-:-:S02]  /*53d0*/  UMOV UR49, 0x400 ;  /* 0x0000040000317882 */ /* 0x000fc40000000000 */
[----:B------:R-:W2:Y:S01]  /*53e0*/  LDC.64 R74, c[0x0][0x9b0] ;  /* 0x00026c00ff4a7b82 */ /* 0x000ea20000000a00 */
[----:B------:R-:W3:Y:S01]  /*53f0*/  LDCU.128 UR8, c[0x0][0xb80] ;  /* 0x00017000ff0877ac */ /* 0x000ee20008000c00 */
[----:B------:R-:W-:Y:S01]  /*5400*/  LOP3.LUT R4, R0, 0xc0, RZ, 0xc0, !PT ;  /* 0x000000c000047812 */ /* 0x000fe200078ec0ff */
[----:B------:R-:W-:Y:S01]  /*5410*/  HFMA2 R79, -RZ, RZ, 0, 0 ;  /* 0x00000000ff4f7431 */ /* 0x000fe200000001ff */
[C---:B------:R-:W-:Y:S01]  /*5420*/  LOP3.LUT R95, R83.reuse, 0x2, RZ, 0xc0, !PT ;  /* 0x00000002535f7812 */ /* 0x040fe200078ec0ff */
[----:B------:R-:W-:Y:S01]  /*5430*/  IMAD.MOV.U32 R80, RZ, RZ, RZ ;  /* 0x000000ffff507224 */ /* 0x000fe200078e00ff */
[----:B------:R-:W-:Y:S01]  /*5440*/  LOP3.LUT R82, R4, 0x18, R82, 0xf8, !PT ;  /* 0x0000001804527812 */ /* 0x000fe200078ef852 */
[----:B------:R-:W4:Y:S01]  /*5450*/  LDCU UR61, c[0x0][0x370] ;  /* 0x00006e00ff3d77ac */ /* 0x000f220008000800 */
[----:B------:R-:W2:Y:S01]  /*5460*/  LDC.64 R72, c[0x0][0x9a8] ;  /* 0x00026a00ff487b82 */ /* 0x000ea20000000a00 */
[----:B------:R-:W-:Y:S02]  /*5470*/  LOP3.LUT R83, R83, 0x4, RZ, 0xc0, !PT ;  /* 0x0000000453537812 */ /* 0x000fe400078ec0ff */
[----:B------:R-:W-:Y:S01]  /*5480*/  LOP3.LUT R82, R82, 0xf20, R0, 0xf8, !PT ;  /* 0x00000f2052527812 */ /* 0x000fe200078ef800 */
[----:B------:R-:W2:Y:S01]  /*5490*/  LDCU UR48, c[0x0][0xc0c] ;  /* 0x00018180ff3077ac */ /* 0x000ea20008000800 */
[----:B------:R-:W-:-:S02]  /*54a0*/  MOV R36, RZ ;  /* 0x000000ff00247202 */ /* 0x000fc40000000f00 */
[----:B------:R-:W-:Y:S01]  /*54b0*/  LOP3.LUT R37, R37, 0x600000, RZ, 0xc0, !PT ;  /* 0x0060000025257812 */ /* 0x000fe200078ec0ff */
[----:B-1----:R-:W-:Y:S01]  /*54c0*/  ULEA UR49, UR4, UR49, 0x18 ;  /* 0x0000003104317291 */ /* 0x002fe2000f8ec0ff */
[----:B------:R-:W1:Y:S01]  /*54d0*/  LDCU.64 UR4, c[0x0][0x990] ;  /* 0x00013200ff0477ac */ /* 0x000e620008000a00 */
[----:B---3--:R-:W-:Y:S01]  /*54e0*/  IMAD.U32 R92, RZ, RZ, UR8 ;  /* 0x00000008ff5c7e24 */ /* 0x008fe2000f8e00ff */
[----:B------:R-:W-:Y:S01]  /*54f0*/  MOV R90, UR10 ;  /* 0x0000000a005a7c02 */ /* 0x000fe20008000f00 */
[----:B------:R-:W-:Y:S01]  /*5500*/  IMAD.U32 R91, RZ, RZ, UR9 ;  /* 0x00000009ff5b7e24 */ /* 0x000fe2000f8e00ff */
[----:B------:R-:W3:Y:S01]  /*5510*/  LDCU UR38, c[0x0][0xc30] ;  /* 0x00018600ff2677ac */ /* 0x000ee20008000800 */
[----:B------:R-:W-:-:S03]  /*5520*/  IMAD.U32 R89, RZ, RZ, UR11 ;  /* 0x0000000bff597e24 */ /* 0x000fc6000f8e00ff */
[----:B------:R-:W4:Y:S01]  /*5530*/  LDS R2, [UR49+0x100] ;  /* 0x00010031ff027984 */ /* 0x000f220008000800 */
[----:B------:R-:W2:Y:S01]  /*5540*/  LDCU.64 UR54, c[0x0][0x988] ;  /* 0x00013100ff3677ac */ /* 0x000ea20008000a00 */
[----:B------:R-:W2:Y:S01]  /*5550*/  LDCU.64 UR46, c[0x0][0xc28] ;  /* 0x00018500ff2e77ac */ /* 0x000ea20008000a00 */
[----:B------:R-:W2:Y:S01]  /*5560*/  LDCU.128 UR56, c[0x0][0xc10] ;  /* 0x00018200ff3877ac */ /* 0x000ea20008000c00 */
[----:B-1----:R-:W-:Y:S01]  /*5570*/  IMAD.U32 R88, RZ, RZ, UR4 ;  /* 0x00000004ff587e24 */ /* 0x002fe2000f8e00ff */
[----:B------:R-:W-:Y:S01]  /*5580*/  UIADD3 UR4, UPT, UPT, UR49, 0x200, URZ ;  /* 0x0000020031047890 */ /* 0x000fe2000fffe0ff */
[----:B------:R-:W-:Y:S01]  /*5590*/  IMAD.U32 R87, RZ, RZ, UR5 ;  /* 0x00000005ff577e24 */ /* 0x000fe2000f8e00ff */
[----:B------:R-:W1:Y:S04]  /*55a0*/  LDCU UR60, c[0x0][0x374] ;  /* 0x00006e80ff3c77ac */ /* 0x000e680008000800 */
[----:B------:R-:W-:Y:S01]  /*55b0*/  IMAD.U32 R76, RZ, RZ, UR4 ;  /* 0x00000004ff4c7e24 */ /* 0x000fe2000f8e00ff */
[----:B------:R-:W-:Y:S01]  /*55c0*/  UMOV UR53, URZ ;  /* 0x000000ff00357c82 */ /* 0x000fe20008000000 */
[----:B------:R-:W-:-:S02]  /*55d0*/  UMOV UR50, URZ ;  /* 0x000000ff00327c82 */ /* 0x000fc40008000000 */
[----:B------:R-:W-:-:S04]  /*55e0*/  IMAD R82, R82, 0x2, R76 ;  /* 0x0000000252527824 */ /* 0x000fc800078e024c */
[--C-:B------:R-:W-:Y:S02]  /*55f0*/  IMAD R95, R95, -0x10, R82.reuse ;  /* 0xfffffff05f5f7824 */ /* 0x100fe400078e0252 */
[----:B------:R-:W-:Y:S01]  /*5600*/  IMAD R94, R83, -0x10, R82 ;  /* 0xfffffff0535e7824 */ /* 0x000fe200078e0252 */
[C---:B----4-:R-:W-:Y:S02]  /*5610*/  IADD3 R3, PT, PT, R2.reuse, 0x80, RZ ;  /* 0x0000008002037810 */ /* 0x050fe40007ffe0ff */
[----:B------:R-:W-:Y:S02]  /*5620*/  LOP3.LUT R2, R2, 0xffff, RZ, 0xc0, !PT ;  /* 0x0000ffff02027812 */ /* 0x000fe400078ec0ff */
[----:B------:R-:W-:-:S05]  /*5630*/  LOP3.LUT R3, R3, 0xffff, RZ, 0xc0, !PT ;  /* 0x0000ffff03037812 */ /* 0x000fca00078ec0ff */
[----:B-123--:R4:W-:Y:S02]  /*5640*/  STL.64 [R1], R2 ;  /* 0x0000000201007387 */ /* 0x00e9e40000100a00 */
.L_x_120:
[----:B----4-:R-:W-:Y:S04]  /*5650*/  SHF.L.U32 R2, R79, 0x1f, RZ ;  /* 0x0000001f4f027819 */ /* 0x010fe800000006ff */
[----:B-1----:R-:W1:Y:S02]  /*5660*/  SYNCS.PHASECHK.TRANS64.TRYWAIT P0, [UR49+0xb0], R2 ;  /* 0x0000b002ff0075a7 */ /* 0x002e640008001131 */
[----:B-12---:R-:W-:Y:S05]  /*5670*/  @!P0 BRA `(.L_x_77) ;  /* 0x0000004c00548947 */ /* 0x006fea0003800000 */
.L_x_170:
[----:B------:R-:W2:Y:S01]  /*5680*/  LDS.128 R4, [UR49+0xf0] ;  /* 0x0000f031ff047984 */ /* 0x000ea20008000c00 */
[----:B------:R-:W-:Y:S01]  /*5690*/  UIADD3 UR4, UPT, UPT, UR49, 0xb8, URZ ;  /* 0x000000b831047890 */ /* 0x000fe2000fffe0ff */
[----:B-1----:R-:W-:Y:S01]  /*56a0*/  IMAD R2, R36, 0x4, R1 ;  /* 0x0000000424027824 */ /* 0x002fe200078e0201 */
[----:B------:R-:W-:Y:S01]  /*56b0*/  UISETP.GE.AND UP0, UPT, UR39, 0x1, UPT ;  /* 0x000000012700788c */ /* 0x000fe2000bf06270 */
[----:B------:R-:W-:Y:S01]  /*56c0*/  @!PT LDS RZ, [RZ] ;  /* 0x00000000fffff984 */ /* 0x000fe20000000800 */
[----:B------:R-:W-:Y:S01]  /*56d0*/  @!PT LDS RZ, [RZ] ;  /* 0x00000000fffff984 */ /* 0x000fe20000000800 */
[----:B------:R-:W-:Y:S01]  /*56e0*/  @!PT LDS RZ, [RZ] ;  /* 0x00000000fffff984 */ /* 0x000fe20000000800 */
[----:B------:R-:W-:Y:S01]  /*56f0*/  @!PT LDS RZ, [RZ] ;  /* 0x00000000fffff984 */ /* 0x000fe20000000800 */
[----:B------:R1:W-:Y:S06]  /*5700*/  MEMBAR.ALL.CTA ;  /* 0x0000000000007992 */ /* 0x0003ec0000008000 */
[----:B-1----:R-:W1:Y:S01]  /*5710*/  FENCE.VIEW.ASYNC.S ;  /* 0x00000000000073c6 */ /* 0x002e620000000000 */
[----:B------:R-:W-:Y:S09]  /*5720*/  UPRMT UR4, URZ, 0x654, UR4 ;  /* 0x00000654ff047896 */ /* 0x000ff20008000004 */
[----:B-1----:R-:W-:Y:S01]  /*5730*/  SYNCS.ARRIVE.TRANS64.RED.A1T0 RZ, [UR4], RZ ;  /* 0x000000ffffff79a7 */ /* 0x002fe20008100404 */
[----:B------:R-:W5:Y:S01]  /*5740*/  LDL R2, [R2] ;  /* 0x0000000002027983 */ /* 0x000f620000100800 */
[----:B--2---:R-:W-:Y:S11]  /*5750*/  LOP3.LUT P0, RZ, R6, 0x1, RZ, 0xc0, !PT ;  /* 0x0000000106ff7812 */ /* 0x004ff6000780c0ff */
[----:B------:R-:W-:Y:S02]  /*5760*/  @!UPT UIADD3 URZ, UPT, UPT, URZ, URZ, URZ ;  /* 0x000000fffffff290 */ /* 0x000fe4000fffe0ff */
[----:B------:R-:W-:Y:S01]  /*5770*/  VOTEU.ANY UP1, P0 ;  /* 0x0000000000ff7886 */ /* 0x000fe20000020100 */
[----:B------:R-:W-:Y:S01]  /*5780*/  PLOP3.LUT P0, PT, PT, PT, UP1, 0x80, 0x8 ;  /* 0x000000000008781c */ /* 0x000fe20003f0f018 */
[----:B------:R-:W-:Y:S11]  /*5790*/  UP2UR UR62, UPR, URZ, 0x2 ;  /* 0x00000002ff3e7883 */ /* 0x000ff60008000000 */
[----:B------:R-:W-:Y:S01]  /*57a0*/  @!UPT UIADD3 URZ, UPT, UPT, URZ, URZ, URZ ;  /* 0x000000fffffff290 */ /* 0x000fe2000fffe0ff */
[----:B------:R-:W-:Y:S02]  /*57b0*/  @P0 MOV R3, R4 ;  /* 0x0000000400030202 */ /* 0x000fe40000000f00 */
[----:B------:R-:W-:Y:S02]  /*57c0*/  @P0 LOP3.LUT R0, R5, 0xffff, RZ, 0xc0, !PT ;  /* 0x0000ffff05000812 */ /* 0x000fe400078ec0ff */
[----:B------:R-:W-:Y:S02]  /*57d0*/  @P0 R2UR UR5, R3 ;  /* 0x00000000030502ca */ /* 0x000fe400000e0000 */
[----:B------:R-:W-:Y:S11]  /*57e0*/  @P0 R2UR UR4, R0 ;  /* 0x00000000000402ca */ /* 0x000ff600000e0000 */
[----:B------:R-:W-:Y:S02]  /*57f0*/  @UP1 UMOV UR37, UR5 ;  /* 0x0000000500251c82 */ /* 0x000fe40008000000 */
[----:B------:R-:W-:Y:S01]  /*5800*/  @UP1 UMOV UR36, UR4 ;  /* 0x0000000400241c82 */ /* 0x000fe20008000000 */
[----:B------:R-:W-:Y:S05]  /*5810*/  BRA.U !UP0, `(.L_x_78) ;  /* 0x0000000108cc7547 */ /* 0x000fea000b800000 */
[----:B------:R-:W1:Y:S01]  /*5820*/  LDCU UR9, c[0x0][0xc20] ;  /* 0x00018400ff0977ac */ /* 0x000e620008000800 */
[----:B------:R-:W-:Y:S02]  /*5830*/  UIMAD.WIDE.U32 UR4, UR60, UR59, URZ ;  /* 0x0000003b3c0472a5 */ /* 0x000fe4000f8e00ff */
[----:B------:R-:W-:Y:S02]  /*5840*/  UIMAD.WIDE.U32 UR6, UR61, UR56, URZ ;  /* 0x000000383d0672a5 */ /* 0x000fe4000f8e00ff */
[----:B------:R-:W-:Y:S02]  /*5850*/  UIMAD.WIDE.U32 UR10, UR36, UR59, URZ ;  /* 0x0000003b240a72a5 */ /* 0x000fe4000f8e00ff */
[----:B------:R-:W-:Y:S02]  /*5860*/  UISETP.NE.AND UP0, UPT, UR58, 0x1, UPT ;  /* 0x000000013a00788c */ /* 0x000fe4000bf05270 */
[----:B------:R-:W-:Y:S02]  /*5870*/  UISETP.NE.AND UP1, UPT, UR48, 0x1, UPT ;  /* 0x000000013000788c */ /* 0x000fe4000bf25270 */
[----:B------:R-:W-:Y:S02]  /*5880*/  UISETP.NE.AND UP2, UPT, UR39, 0x1, UPT ;  /* 0x000000012700788c */ /* 0x000fe4000bf45270 */
[----:B------:R-:W-:Y:S01]  /*5890*/  UIMAD.WIDE.U32 UR12, UR37, UR56, URZ ;  /* 0x00000038250c72a5 */ /* 0x000fe2000f8e00ff */
[----:B------:R-:W-:Y:S01]  /*58a0*/  UMOV UR4, UR5 ;  /* 0x0000000500047c82 */ /* 0x000fe20008000000 */
[----:B------:R-:W-:Y:S01]  /*58b0*/  UMOV UR6, UR11 ;  /* 0x0000000b00067c82 */ /* 0x000fe20008000000 */
[----:B-1----:R-:W-:Y:S03]  /*58c0*/  USHF.R.U32.HI UR8, URZ, UR9, UR4 ;  /* 0x00000009ff087299 */ /* 0x002fe60008011604 */
[----:B------:R-:W-:Y:S02]  /*58d0*/  UMOV UR4, UR7 ;  /* 0x0000000700047c82 */ /* 0x000fe40008000000 */
[----:B------:R-:W-:Y:S02]  /*58e0*/  USHF.R.U32.HI UR5, URZ, UR57, UR4 ;  /* 0x00000039ff057299 */ /* 0x000fe40008011604 */
[----:B------:R-:W-:Y:S02]  /*58f0*/  USEL UR4, UR60, UR8, !UP0 ;  /* 0x000000083c047287 */ /* 0x000fe4000c000000 */
[----:B------:R-:W-:Y:S02]  /*5900*/  USHF.R.U32.HI UR8, URZ, UR9, UR6 ;  /* 0x00000009ff087299 */ /* 0x000fe40008011606 */
[----:B------:R-:W-:Y:S02]  /*5910*/  UIMAD.WIDE.U32 UR6, UR4, UR46, URZ ;  /* 0x0000002e040672a5 */ /* 0x000fe4000f8e00ff */
[----:B------:R-:W-:Y:S02]  /*5920*/  USEL UR9, UR61, UR5, !UP1 ;  /* 0x000000053d097287 */ /* 0x000fe4000c800000 */
[----:B------:R-:W-:Y:S02]  /*5930*/  USEL UR8, UR36, UR8, !UP0 ;  /* 0x0000000824087287 */ /* 0x000fe4000c000000 */
[----:B------:R-:W-:Y:S01]  /*5940*/  UIMAD.WIDE.U32 UR10, UR9, UR46, URZ ;  /* 0x0000002e090a72a5 */ /* 0x000fe2000f8e00ff */
[----:B------:R-:W-:Y:S01]  /*5950*/  UMOV UR6, UR7 ;  /* 0x0000000700067c82 */ /* 0x000fe20008000000 */
[----:B------:R-:W-:Y:S01]  /*5960*/  UMOV UR5, UR13 ;  /* 0x0000000d00057c82 */ /* 0x000fe20008000000 */
[----:B------:R-:W-:Y:S02]  /*5970*/  @UP2 USHF.R.U32.HI UR4, URZ, UR47, UR6 ;  /* 0x0000002fff042299 */ /* 0x000fe40008011606 */
[----:B------:R-:W-:Y:S02]  /*5980*/  USHF.R.U32.HI UR5, URZ, UR57, UR5 ;  /* 0x00000039ff057299 */ /* 0x000fe40008011605 */
[----:B------:R-:W-:Y:S02]  /*5990*/  UIMAD UR4, UR39, UR4, URZ ;  /* 0x00000004270472a4 */ /* 0x000fe4000f8e02ff */
[----:B------:R-:W-:Y:S02]  /*59a0*/  USEL UR5, UR37, UR5, !UP1 ;  /* 0x0000000525057287 */ /* 0x000fe4000c800000 */
[----:B------:R-:W-:Y:S01]  /*59b0*/  UISETP.GE.AND UP0, UPT, UR8, UR4, UPT ;  /* 0x000000040800728c */ /* 0x000fe2000bf06270 */
[----:B------:R-:W-:Y:S01]  /*59c0*/  UMOV UR6, UR11 ;  /* 0x0000000b00067c82 */ /* 0x000fe20008000000 */
[----:B------:R-:W-:Y:S02]  /*59d0*/  UIMAD.WIDE.U32 UR10, UR8, UR46, URZ ;  /* 0x0000002e080a72a5 */ /* 0x000fe4000f8e00ff */
[----:B------:R-:W-:Y:S04]  /*59e0*/  @UP2 USHF.R.U32.HI UR9, URZ, UR47, UR6 ;  /* 0x0000002fff092299 */ /* 0x000fe80008011606 */
[----:B------:R-:W-:Y:S01]  /*59f0*/  UIMAD UR6, UR39, UR9, URZ ;  /* 0x00000009270672a4 */ /* 0x000fe2000f8e02ff */
[----:B------:R-:W-:Y:S03]  /*5a00*/  UMOV UR4, UR11 ;  /* 0x0000000b00047c82 */ /* 0x000fe60008000000 */
[----:B------:R-:W-:Y:S02]  /*5a10*/  UISETP.GE.OR UP0, UPT, UR5, UR6, UP0 ;  /* 0x000000060500728c */ /* 0x000fe40008706670 */
[----:B------:R-:W-:Y:S02]  /*5a20*/  USHF.R.U32.HI UR4, URZ, UR47, UR4 ;  /* 0x0000002fff047299 */ /* 0x000fe40008011604 */
[----:B------:R-:W-:Y:S02]  /*5a30*/  UIMAD.WIDE.U32 UR6, UR5, UR46, URZ ;  /* 0x0000002e050672a5 */ /* 0x000fe4000f8e00ff */
[----:B------:R-:W-:Y:S02]  /*5a40*/  USEL UR11, UR8, UR4, !UP2 ;  /* 0x00000004080b7287 */ /* 0x000fe4000d000000 */
[----:B------:R-:W-:Y:S02]  /*5a50*/  UIADD3 UR6, UPT, UPT, -UR5, URZ, URZ ;  /* 0x000000ff05067290 */ /* 0x000fe4000fffe1ff */
[----:B------:R-:W-:Y:S02]  /*5a60*/  UIADD3 UR10, UPT, UPT, -UR11, URZ, URZ ;  /* 0x000000ff0b0a7290 */ /* 0x000fe4000fffe1ff */
[----:B------:R-:W-:Y:S02]  /*5a70*/  UIMAD UR6, UR48, UR6, UR37 ;  /* 0x00000006300672a4 */ /* 0x000fe4000f8e0225 */
[----:B------:R-:W-:Y:S01]  /*5a80*/  UIMAD UR10, UR39, UR10, UR8 ;  /* 0x0000000a270a72a4 */ /* 0x000fe2000f8e0208 */
[----:B------:R-:W-:Y:S01]  /*5a90*/  @!UP0 UMOV UR4, UR7 ;  /* 0x0000000700048c82 */ /* 0x000fe20008000000 */
[----:B------:R-:W-:Y:S02]  /*5aa0*/  UIADD3 UR7, UPT, UPT, -UR8, URZ, URZ ;  /* 0x000000ff08077290 */ /* 0x000fe4000fffe1ff */
[----:B------:R-:W-:Y:S04]  /*5ab0*/  @!UP0 USHF.R.U32.HI UR4, URZ, UR47, UR4 ;  /* 0x0000002fff048299 */ /* 0x000fe80008011604 */
[----:B------:R-:W-:Y:S04]  /*5ac0*/  @!UP0 USEL UR4, UR5, UR4, !UP2 ;  /* 0x0000000405048287 */ /* 0x000fe8000d000000 */
[----:B------:R-:W-:Y:S02]  /*5ad0*/  @!UP0 UIMAD UR9, UR9, UR10, UR4 ;  /* 0x0000000a090982a4 */ /* 0x000fe4000f8e0204 */
[----:B------:R-:W-:Y:S02]  /*5ae0*/  @!UP0 UIADD3 UR10, UPT, UPT, UR11, -UR4, URZ ;  /* 0x800000040b0a8290 */ /* 0x000fe4000fffe0ff */
[----:B------:R-:W-:Y:S02]  /*5af0*/  UIMAD UR4, UR58, UR7, UR36 ;  /* 0x000000073a0472a4 */ /* 0x000fe4000f8e0224 */
[----:B------:R-:W-:Y:S03]  /*5b00*/  @!UP0 UIMAD UR8, UR10, UR39, UR5 ;  /* 0x000000270a0882a4 */ /* 0x000fe6000f8e0205 */
[----:B------:R-:W-:Y:S02]  /*5b10*/  @!UP0 UMOV UR5, UR9 ;  /* 0x0000000900058c82 */ /* 0x000fe40008000000 */
[----:B------:R-:W-:Y:S02]  /*5b20*/  UIMAD UR37, UR5, UR48, UR6 ;  /* 0x00000030052572a4 */ /* 0x000fe4000f8e0206 */
[----:B------:R-:W-:Y:S11]  /*5b30*/  UIMAD UR36, UR8, UR58, UR4 ;  /* 0x0000003a082472a4 */ /* 0x000ff6000f8e0204 */
[----:B------:R-:W-:Y:S01]  /*5b40*/  @!UPT UIADD3 URZ, UPT, UPT, URZ, URZ, URZ ;  /* 0x000000fffffff290 */ /* 0x000fe2000fffe0ff */
.L_x_78:
[----:B------:R-:W-:Y:S01]  /*5b50*/  UISETP.NE.AND UP0, UPT, UR38, 0x1, UPT ;  /* 0x000000012600788c */ /* 0x000fe2000bf05270 */
[----:B------:R-:W-:Y:S01]  /*5b60*/  @P0 SHF.R.U32.HI R4, RZ, 0x10, R5 ;  /* 0x00000010ff040819 */ /* 0x000fe20000011605 */
[----:B------:R-:W-:Y:S01]  /*5b70*/  USHF.L.U32 UR41, UR24, 0x7, URZ ;  /* 0x0000000718297899 */ /* 0x000fe200080006ff */
[----:B------:R-:W-:Y:S02]  /*5b80*/  BSSY.RECONVERGENT B6, `(.L_x_79) ;  /* 0x0000034000067945 */ /* 0x000fe40003800200 */
[----:B------:R-:W-:Y:S02]  /*5b90*/  @P0 R2UR UR63, R4 ;  /* 0x00000000043f02ca */ /* 0x000fe400000e0000 */
[----:B------:R-:W-:Y:S04]  /*5ba0*/  LOP3.LUT P0, RZ, R76, 0x1b0, RZ, 0xc0, !PT ;  /* 0x000001b04cff7812 */ /* 0x000fe8000780c0ff */
[----:B------:R-:W1:Y:S01]  /*5bb0*/  @!UP0 LDCU.128 UR12, c[0x0][0xc10] ;  /* 0x00018200ff0c87ac */ /* 0x000e620008000c00 */
[----:B------:R-:W2:Y:S01]  /*5bc0*/  @!UP0 LDCU UR5, c[0x0][0xc0c] ;  /* 0x00018180ff0587ac */ /* 0x000ea20008000800 */
[----:B------:R-:W3:Y:S01]  /*5bd0*/  @!UP0 LDCU UR10, c[0x0][0xc20] ;  /* 0x00018400ff0a87ac */ /* 0x000ee20008000800 */
[----:B-1----:R-:W-:Y:S02]  /*5be0*/  UIMAD.WIDE.U32 UR8, UR37, UR12, URZ ;  /* 0x0000000c250872a5 */ /* 0x002fe4000f8e00ff */
[----:B------:R-:W-:Y:S02]  /*5bf0*/  UIMAD.WIDE.U32 UR6, UR36, UR15, URZ ;  /* 0x0000000f240672a5 */ /* 0x000fe4000f8e00ff */
[----:B------:R-:W-:Y:S03]  /*5c00*/  @!UP0 UISETP.NE.AND UP1, UPT, UR14, 0x1, UPT ;  /* 0x000000010e00888c */ /* 0x000fe6000bf25270 */
[----:B------:R-:W-:Y:S01]  /*5c10*/  @!UP0 UMOV UR4, UR9 ;  /* 0x0000000900048c82 */ /* 0x000fe20008000000 */
[----:B--2---:R-:W-:Y:S02]  /*5c20*/  @!UP0 UISETP.NE.AND UP2, UPT, UR5, 0x1, UPT ;  /* 0x000000010500888c */ /* 0x004fe4000bf45270 */
[----:B------:R-:W-:Y:S01]  /*5c30*/  @!UP0 USHF.R.U32.HI UR4, URZ, UR13, UR4 ;  /* 0x0000000dff048299 */ /* 0x000fe20008011604 */
[----:B------:R-:W-:Y:S02]  /*5c40*/  @!UP0 UMOV UR6, UR7 ;  /* 0x0000000700068c82 */ /* 0x000fe40008000000 */
[----:B---3--:R-:W-:Y:S02]  /*5c50*/  @!UP0 USHF.R.U32.HI UR6, URZ, UR10, UR6 ;  /* 0x0000000aff068299 */ /* 0x008fe40008011606 */
[----:B------:R-:W-:Y:S02]  /*5c60*/  @!UP0 USEL UR7, UR37, UR4, !UP2 ;  /* 0x0000000425078287 */ /* 0x000fe4000d000000 */
[----:B------:R-:W-:Y:S04]  /*5c70*/  @!UP0 USEL UR6, UR36, UR6, !UP1 ;  /* 0x0000000624068287 */ /* 0x000fe8000c800000 */
[----:B------:R-:W-:Y:S02]  /*5c80*/  @!UP0 UIADD3 UR4, UPT, UPT, -UR7, UR6, URZ ;  /* 0x0000000607048290 */ /* 0x000fe4000fffe1ff */
[----:B------:R-:W-:Y:S02]  /*5c90*/  @!UP0 UIADD3 UR6, UPT, UPT, UR7, -UR6, URZ ;  /* 0x8000000607068290 */ /* 0x000fe4000fffe0ff */
[----:B------:R-:W-:Y:S02]  /*5ca0*/  @!UP0 UIMAD UR37, UR4, UR5, UR37 ;  /* 0x00000005042582a4 */ /* 0x000fe4000f8e0225 */
[----:B------:R-:W-:Y:S01]  /*5cb0*/  @!UP0 UIMAD UR36, UR6, UR14, UR36 ;  /* 0x0000000e062482a4 */ /* 0x000fe2000f8e0224 */
[----:B------:R-:W-:Y:S11]  /*5cc0*/  @!P0 BRA `(.L_x_80) ;  /* 0x00000000007c8947 */ /* 0x000ff60003800000 */
[----:B------:R-:W1:Y:S01]  /*5cd0*/  LDCU.64 UR8, c[0x4][0x80] ;  /* 0x01001000ff0877ac */ /* 0x000e620008000a00 */
[----:B------:R-:W-:Y:S01]  /*5ce0*/  MOV R16, 0x0 ;  /* 0x0000000000107802 */ /* 0x000fe20000000f00 */
[----:B------:R-:W-:Y:S02]  /*5cf0*/  HFMA2 R12, -RZ, RZ, 0, 5.9604644775390625e-08 ;  /* 0x00000001ff0c7431 */ /* 0x000fe400000001ff */
[----:B------:R-:W-:Y:S01]  /*5d00*/  IMAD.MOV.U32 R8, RZ, RZ, 0x70 ;  /* 0x00000070ff087424 */ /* 0x000fe200078e00ff */
[----:B------:R2:W3:Y:S01]  /*5d10*/  LDC.64 R14, c[0x4][R16] ;  /* 0x01000000100e7b82 */ /* 0x0004e20000000a00 */
[----:B------:R-:W4:Y:S01]  /*5d20*/  LDCU.64 UR6, c[0x4][0x88] ;  /* 0x01001100ff0677ac */ /* 0x000f220008000a00 */
[----:B------:R-:W-:Y:S01]  /*5d30*/  IMAD.MOV.U32 R13, RZ, RZ, RZ ;  /* 0x000000ffff0d7224 */ /* 0x000fe200078e00ff */
[----:B------:R-:W2:Y:S01]  /*5d40*/  LDCU.64 UR4, c[0x4][0x8] ;  /* 0x01000100ff0477ac */ /* 0x000ea20008000a00 */
[----:B-1----:R-:W-:Y:S01]  /*5d50*/  MOV R5, UR9 ;  /* 0x0000000900057c02 */ /* 0x002fe20008000f00 */
[----:B------:R-:W-:Y:S01]  /*5d60*/  IMAD.U32 R4, RZ, RZ, UR8 ;  /* 0x00000008ff047e24 */ /* 0x000fe2000f8e00ff */
[----:B----4-:R-:W-:Y:S01]  /*5d70*/  MOV R7, UR7 ;  /* 0x0000000700077c02 */ /* 0x010fe20008000f00 */
[----:B------:R-:W-:Y:S01]  /*5d80*/  IMAD.U32 R6, RZ, RZ, UR6 ;  /* 0x00000006ff067e24 */ /* 0x000fe2000f8e00ff */
[----:B--2---:R-:W-:Y:S01]  /*5d90*/  MOV R11, UR5 ;  /* 0x00000005000b7c02 */ /* 0x004fe20008000f00 */
[----:B------:R-:W-:Y:S02]  /*5da0*/  IMAD.U32 R10, RZ, RZ, UR4 ;  /* 0x00000004ff0a7e24 */ /* 0x000fe4000f8e00ff */
[----:B------:R-:W-:Y:S07]  /*5db0*/  LEPC R20, `(.L_x_81) ;  /* 0x000000001014794e */ /* 0x000fee0000000000 */
[----:B---3-5:R-:W-:Y:S05]  /*5dc0*/  CALL.ABS.NOINC R14 ;  /* 0x000000000e007343 */ /* 0x028fea0003c00000 */
.L_x_81:
[----:B------:R-:W1:Y:S01]  /*5dd0*/  LDCU.64 UR8, c[0x4][0x80] ;  /* 0x01001000ff0877ac */ /* 0x000e620008000a00 */
[----:B------:R-:W2:Y:S01]  /*5de0*/  LDC.64 R16, c[0x4][R16] ;  /* 0x0100000010107b82 */ /* 0x000ea20000000a00 */
[----:B------:R-:W-:Y:S02]  /*5df0*/  HFMA2 R12, -RZ, RZ, 0, 5.9604644775390625e-08 ;  /* 0x00000001ff0c7431 */ /* 0x000fe400000001ff */
[----:B------:R-:W-:Y:S02]  /*5e00*/  IMAD.MOV.U32 R8, RZ, RZ, 0x70 ;  /* 0x00000070ff087424 */ /* 0x000fe400078e00ff */
[----:B------:R-:W-:Y:S01]  /*5e10*/  IMAD.MOV.U32 R13, RZ, RZ, RZ ;  /* 0x000000ffff0d7224 */ /* 0x000fe200078e00ff */
[----:B------:R-:W3:Y:S01]  /*5e20*/  LDCU.64 UR6, c[0x4][0x88] ;  /* 0x01001100ff0677ac */ /* 0x000ee20008000a00 */
[----:B------:R-:W4:Y:S01]  /*5e30*/  LDCU.64 UR4, c[0x4][0x8] ;  /* 0x01000100ff0477ac */ /* 0x000f220008000a00 */
[----:B-1----:R-:W-:Y:S02]  /*5e40*/  MOV R4, UR8 ;  /* 0x0000000800047c02 */ /* 0x002fe40008000f00 */
[----:B------:R-:W-:Y:S02]  /*5e50*/  MOV R5, UR9 ;  /* 0x0000000900057c02 */ /* 0x000fe40008000f00 */
[----:B---3--:R-:W-:Y:S01]  /*5e60*/  MOV R7, UR7 ;  /* 0x0000000700077c02 */ /* 0x008fe20008000f00 */
[----:B------:R-:W-:Y:S01]  /*5e70*/  IMAD.U32 R6, RZ, RZ, UR6 ;  /* 0x00000006ff067e24 */ /* 0x000fe2000f8e00ff */
[----:B----4-:R-:W-:Y:S01]  /*5e80*/  MOV R11, UR5 ;  /* 0x00000005000b7c02 */ /* 0x010fe20008000f00 */
[----:B------:R-:W-:Y:S02]  /*5e90*/  IMAD.U32 R10, RZ, RZ, UR4 ;  /* 0x00000004ff0a7e24 */ /* 0x000fe4000f8e00ff */
[----:B------:R-:W-:Y:S07]  /*5ea0*/  LEPC R20, `(.L_x_80) ;  /* 0x000000001014794e */ /* 0x000fee0000000000 */
[----:B--2---:R-:W-:Y:S05]  /*5eb0*/  CALL.ABS.NOINC R16 ;  /* 0x0000000010007343 */ /* 0x004fea0003c00000 */
.L_x_80:
[----:B------:R-:W-:Y:S05]  /*5ec0*/  BSYNC.RECONVERGENT B6 ;  /* 0x0000000000067941 */ /* 0x000fea0003800200 */
.L_x_79:
[----:B------:R-:W-:Y:S02]  /*5ed0*/  R2UR UR6, R93 ;  /* 0x000000005d0672ca */ /* 0x000fe400000e0000 */
[----:B------:R-:W-:Y:S02]  /*5ee0*/  R2UR UR5, R88 ;  /* 0x00000000580572ca */ /* 0x000fe400000e0000 */
[----:B------:R-:W-:Y:S02]  /*5ef0*/  R2UR UR4, R87 ;  /* 0x00000000570472ca */ /* 0x000fe400000e0000 */
[----:B------:R-:W-:Y:S02]  /*5f00*/  ISETP.NE.U32.AND P4, PT, R74, RZ, PT ;  /* 0x000000ff4a00720c */ /* 0x000fe40003f85070 */
[----:B------:R-:W-:Y:S02]  /*5f10*/  ISETP.NE.U32.AND P2, PT, RZ, UR54, PT ;  /* 0x00000036ff007c0c */ /* 0x000fe4000bf45070 */
[----:B------:R-:W-:Y:S02]  /*5f20*/  ISETP.NE.AND.EX P4, PT, R75, RZ, PT, P4 ;  /* 0x000000ff4b00720c */ /* 0x000fe40003f85340 */
[----:B------:R-:W-:Y:S01]  /*5f30*/  ISETP.NE.AND.EX P2, PT, RZ, UR55, PT, P2 ;  /* 0x00000037ff007c0c */ /* 0x000fe2000bf45320 */
[----:B------:R-:W-:Y:S02]  /*5f40*/  UISETP.NE.AND UP2, UPT, UR6, URZ, UPT ;  /* 0x000000ff0600728c */ /* 0x000fe4000bf45270 */
[----:B------:R-:W-:Y:S04]  /*5f50*/  UISETP.NE.U32.AND UP0, UPT, UR5, URZ, UPT ;  /* 0x000000ff0500728c */ /* 0x000fe8000bf05070 */
[----:B------:R-:W-:Y:S01]  /*5f60*/  UISETP.NE.AND.EX UP1, UPT, UR4, URZ, UPT, UP0 ;  /* 0x000000ff0400728c */ /* 0x000fe2000bf25300 */
[----:B------:R-:W-:Y:S01]  /*5f70*/  PLOP3.LUT P1, PT, PT, PT, UP2, 0x80, 0x8 ;  /* 0x000000000008781c */ /* 0x000fe20003f2f028 */
[----:B------:R-:W-:Y:S03]  /*5f80*/  UPLOP3.LUT UP0, UPT, UPT, UPT, UPT, 0x40, 0x4 ;  /* 0x000000000004789c */ /* 0x000fe60003f0e870 */
[----:B------:R-:W-:Y:S06]  /*5f90*/  @UP2 UPLOP3.LUT UP0, UPT, UPT, UPT, UP1, 0x80, 0x8 ;  /* 0x000000000008289c */ /* 0x000fec0003f0f010 */
[----:B------:R-:W-:Y:S01]  /*5fa0*/  PLOP3.LUT P0, PT, PT, PT, UP0, 0x80, 0x8 ;  /* 0x000000000008781c */ /* 0x000fe20003f0f008 */
[----:B------:R-:W-:Y:S01]  /*5fb0*/  @!UPT UIADD3 URZ, UPT, UPT, URZ, URZ, URZ ;  /* 0x000000fffffff290 */ /* 0x000fe2000fffe0ff */
[----:B------:R-:W-:Y:S11]  /*5fc0*/  BRA.U !UP1, `(.L_x_82) ;  /* 0x0000000109407547 */ /* 0x000ff6000b800000 */
[----:B------:R-:W-:Y:S01]  /*5fd0*/  UISETP.NE.U32.AND UP0, UPT, UR54, URZ, UPT ;  /* 0x000000ff3600728c */ /* 0x000fe2000bf05070 */
[----:B------:R-:W-:Y:S01]  /*5fe0*/  R2UR UR6, R88 ;  /* 0x00000000580672ca */ /* 0x000fe200000e0000 */
[----:B------:R-:W1:Y:S01]  /*5ff0*/  LDCU.64 UR8, c[0x0][0x358] ;  /* 0x00006b00ff0877ac */ /* 0x000e620008000a00 */
[----:B------:R-:W-:Y:S02]  /*6000*/  HFMA2 R85, -RZ, RZ, 0, 5.9604644775390625e-08 ;  /* 0x00000001ff557431 */ /* 0x000fe400000001ff */
[----:B------:R-:W-:Y:S01]  /*6010*/  IMAD.MOV.U32 R0, RZ, RZ, 0x1 ;  /* 0x00000001ff007424 */ /* 0x000fe200078e00ff */
[----:B------:R-:W-:Y:S06]  /*6020*/  UISETP.NE.AND.EX UP0, UPT, UR55, URZ, UPT, UP0 ;  /* 0x000000ff3700728c */ /* 0x000fec000bf05300 */
[----:B------:R-:W-:Y:S05]  /*6030*/  PLOP3.LUT P3, PT, PT, PT, UP0, 0x80, 0x8 ;  /* 0x000000000008781c */ /* 0x000fea0003f6f008 */
[----:B------:R-:W2:Y:S01]  /*6040*/  @UP0 LDCU.64 UR4, c[0x0][0x988] ;  /* 0x00013100ff0407ac */ /* 0x000ea20008000a00 */
[----:B------:R-:W-:Y:S07]  /*6050*/  @UP0 UIMAD UR6, UR52, UR6, URZ ;  /* 0x00000006340602a4 */ /* 0x000fee000f8e02ff */
[----:B------:R-:W-:Y:S01]  /*6060*/  @!P3 PRMT R85, R0, 0x7610, R85 ;  /* 0x000076100055b816 */ /* 0x000fe20000000055 */
[----:B--2---:R-:W-:Y:S06]  /*6070*/  @UP0 UIMAD.WIDE UR4, UR6, 0x4, UR4 ;  /* 0x00000004060408a5 */ /* 0x004fec000f8e0204 */
[----:B------:R-:W-:Y:S02]  /*6080*/  IMAD.U32 R4, RZ, RZ, UR4 ;  /* 0x00000004ff047e24 */ /* 0x000fe4000f8e00ff */
[----:B------:R-:W-:Y:S03]  /*6090*/  IMAD.U32 R5, RZ, RZ, UR5 ;  /* 0x00000005ff057e24 */ /* 0x000fe6000f8e00ff */
[----:B------:R-:W2:Y:S02]  /*60a0*/  @!UP0 LDCU UR4, c[0x0][0x980] ;  /* 0x00013000ff0487ac */ /* 0x000ea40008000800 */
[----:B-1---5:R1:W5:Y:S02]  /*60b0*/  @P3 LDG.E R41, desc[UR8][R4.64] ;  /* 0x0000000804293981 */ /* 0x022364000c1e1900 */
[----:B-12---:R-:W-:Y:S02]  /*60c0*/  @!P3 MOV R41, UR4 ;  /* 0x000000040029bc02 */ /* 0x006fe40008000f00 */
.L_x_82:
[----:B------:R-:W-:Y:S05]  /*60d0*/  @!P4 BRA `(.L_x_83) ;  /* 0x000000000024c947 */ /* 0x000fea0003800000 */
[----:B------:R-:W-:Y:S01]  /*60e0*/  ISETP.NE.U32.AND P3, PT, R72, RZ, PT ;  /* 0x000000ff4800720c */ /* 0x000fe20003f65070 */
[----:B------:R-:W1:Y:S03]  /*60f0*/  LDCU.64 UR4, c[0x0][0x358] ;  /* 0x00006b00ff0477ac */ /* 0x000e660008000a00 */
[----:B------:R-:W-:Y:S11]  /*6100*/  ISETP.NE.AND.EX P3, PT, R73, RZ, PT, P3 ;  /* 0x000000ff4900720c */ /* 0x000ff60003f65330 */
[----:B------:R-:W-:Y:S02]  /*6110*/  @!UPT UIADD3 URZ, UPT, UPT, URZ, URZ, URZ ;  /* 0x000000fffffff290 */ /* 0x000fe4000fffe0ff */
[----:B------:R-:W2:Y:S01]  /*6120*/  @P3 LDC.64 R4, c[0x0][0x9a8] ;  /* 0x00026a00ff043b82 */ /* 0x000ea20000000a00 */
[----:B------:R-:W-:Y:S04]  /*6130*/  @P3 IMAD R0, R74, UR52, RZ ;  /* 0x000000344a003c24 */ /* 0x000fe8000f8e02ff */
[----:B--2---:R-:W-:Y:S05]  /*6140*/  @P3 IMAD.WIDE R4, R0, 0x4, R4 ;  /* 0x0000000400043825 */ /* 0x004fea00078e0204 */
[----:B-1---5:R1:W5:Y:S02]  /*6150*/  @P3 LDG.E R38, desc[UR4][R4.64] ;  /* 0x0000000404263981 */ /* 0x022364000c1e1900 */
[----:B-1----:R-:W2:Y:S02]  /*6160*/  @!P3 LDC R38, c[0x0][0x9a0] ;  /* 0x00026800ff26bb82 */ /* 0x002ea40000000800 */
.L_x_83:
[----:B-----5:R-:W-:Y:S01]  /*6170*/  FSETP.NEU.AND P3, PT, R41, RZ, PT ;  /* 0x000000ff2900720b */ /* 0x020fe20003f6d000 */
[----:B------:R-:W1:Y:S01]  /*6180*/  LDCU.128 UR12, c[0x0][0xb90] ;  /* 0x00017200ff0c77ac */ /* 0x000e620008000c00 */
[----:B------:R-:W-:Y:S01]  /*6190*/  SEL R3, RZ, 0xffffffff, P2 ;  /* 0xffffffffff037807 */ /* 0x000fe20001000000 */
[----:B------:R-:W-:Y:S01]  /*61a0*/  BSSY B1, `(.L_x_84) ;  /* 0x0000057000017945 */ /* 0x000fe20003800000 */
[----:B------:R-:W-:Y:S01]  /*61b0*/  @P1 LOP3.LUT P2, RZ, R85, 0xff, RZ, 0xc0, !PT ;  /* 0x000000ff55ff1812 */ /* 0x000fe2000784c0ff */
[----:B------:R-:W-:Y:S01]  /*61c0*/  IMAD.MOV.U32 R58, RZ, RZ, 0x1 ;  /* 0x00000001ff3a7424 */ /* 0x000fe200078e00ff */
[----:B------:R-:W-:Y:S01]  /*61d0*/  @P1 SEL R0, RZ, 0xffffffff, P3 ;  /* 0xffffffffff001807 */ /* 0x000fe20001800000 */
[----:B------:R-:W-:Y:S01]  /*61e0*/  IMAD.IADD R39, R37, 0x1, R2 ;  /* 0x0000000125277824 */ /* 0x000fe200078e0202 */
[----:B------:R-:W-:Y:S01]  /*61f0*/  LOP3.LUT R81, R81, 0x1, RZ, 0x3c, !PT ;  /* 0x0000000151517812 */ /* 0x000fe200078e3cff */
[----:B------:R-:W3:Y:S01]  /*6200*/  LDCU UR11, c[0x0][0xba0] ;  /* 0x00017400ff0b77ac */ /* 0x000ee20008000800 */
[----:B------:R-:W-:Y:S01]  /*6210*/  @P0 SEL R0, R3, R0, !P2 ;  /* 0x0000000003000207 */ /* 0x000fe20005000000 */
[----:B------:R-:W-:Y:S01]  /*6220*/  IMAD R102, R83, -0x10, R95 ;  /* 0xfffffff053667824 */ /* 0x000fe200078e025f */
[----:B------:R-:W-:Y:S01]  /*6230*/  LEA R56, R36, UR49, 0x3 ;  /* 0x0000003124387c11 */ /* 0x000fe2000f8e18ff */
[----:B------:R-:W-:Y:S01]  /*6240*/  USHF.L.U32 UR8, UR51, 0x7, URZ ;  /* 0x0000000733087899 */ /* 0x000fe200080006ff */
[----:B------:R-:W-:Y:S01]  /*6250*/  @P1 LOP3.LUT R0, R0, 0x1, RZ, 0xc0, !PT ;  /* 0x0000000100001812 */ /* 0x000fe200078ec0ff */
[----:B------:R-:W-:Y:S01]  /*6260*/  IMAD.MOV.U32 R57, RZ, RZ, RZ ;  /* 0x000000ffff397224 */ /* 0x000fe200078e00ff */
[----:B------:R-:W-:Y:S02]  /*6270*/  R2UR UR4, R91 ;  /* 0x000000005b0472ca */ /* 0x000fe400000e0000 */
[----:B------:R-:W-:Y:S02]  /*6280*/  CS2R R70, SRZ ;  /* 0x0000000000467805 */ /* 0x000fe4000001ff00 */
[----:B------:R-:W-:Y:S01]  /*6290*/  ISETP.NE.U32.OR P5, PT, R0, 0x1, !P1 ;  /* 0x000000010000780c */ /* 0x000fe20004fa5470 */
[----:B------:R-:W-:Y:S01]  /*62a0*/  IMAD.U32 R99, RZ, RZ, UR8 ;  /* 0x00000008ff637e24 */ /* 0x000fe2000f8e00ff */
[----:B------:R-:W-:Y:S02]  /*62b0*/  R2UR UR6, R90 ;  /* 0x000000005a0672ca */ /* 0x000fe400000e0000 */
[----:B------:R-:W-:Y:S02]  /*62c0*/  CS2R R68, SRZ ;  /* 0x0000000000447805 */ /* 0x000fe4000001ff00 */
[----:B------:R-:W-:Y:S02]  /*62d0*/  R2UR UR10, R92 ;  /* 0x000000005c0a72ca */ /* 0x000fe400000e0000 */
[----:B------:R-:W-:Y:S02]  /*62e0*/  CS2R R62, SRZ ;  /* 0x00000000003e7805 */ /* 0x000fe4000001ff00 */
[----:B------:R-:W-:Y:S02]  /*62f0*/  R2UR UR9, R89 ;  /* 0x00000000590972ca */ /* 0x000fe400000e0000 */
[----:B------:R-:W-:Y:S02]  /*6300*/  CS2R R60, SRZ ;  /* 0x00000000003c7805 */ /* 0x000fe4000001ff00 */
[----:B------:R-:W-:Y:S02]  /*6310*/  PLOP3.LUT P2, PT, PT, PT, UP1, 0x80, 0x8 ;  /* 0x000000000008781c */ /* 0x000fe40003f4f018 */
[----:B------:R-:W-:Y:S02]  /*6320*/  CS2R R54, SRZ ;  /* 0x0000000000367805 */ /* 0x000fe4000001ff00 */
[----:B------:R-:W-:Y:S01]  /*6330*/  LOP3.LUT P4, R100, R85, 0xff, RZ, 0xc0, !PT ;  /* 0x000000ff55647812 */ /* 0x000fe2000788c0ff */
[----:B------:R-:W-:Y:S01]  /*6340*/  UIMAD.WIDE.U32 UR4, UR8, UR4, URZ ;  /* 0x00000004080472a5 */ /* 0x000fe2000f8e00ff */
[----:B------:R-:W-:Y:S02]  /*6350*/  SEL R4, RZ, 0xffffffff, P3 ;  /* 0xffffffffff047807 */ /* 0x000fe40001800000 */
[----:B------:R-:W-:Y:S02]  /*6360*/  CS2R R52, SRZ ;  /* 0x0000000000347805 */ /* 0x000fe4000001ff00 */
[----:B------:R-:W-:Y:S01]  /*6370*/  @P5 SHF.L.U32 R0, R81, 0x1f, RZ ;  /* 0x0000001f51005819 */ /* 0x000fe200000006ff */
[----:B------:R-:W-:Y:S01]  /*6380*/  USHF.R.U32.HI UR5, URZ, UR6, UR5 ;  /* 0x00000006ff057299 */ /* 0x000fe20008011605 */
[----:B------:R-:W-:Y:S01]  /*6390*/  P2R R101, PR, RZ, 0x20 ;  /* 0x00000020ff657803 */ /* 0x000fe20000000000 */
[----:B------:R-:W-:Y:S01]  /*63a0*/  UISETP.NE.AND UP0, UPT, UR10, 0x1, UPT ;  /* 0x000000010a00788c */ /* 0x000fe2000bf05270 */
[----:B------:R4:W2:Y:S01]  /*63b0*/  @P5 SYNCS.PHASECHK.TRANS64.TRYWAIT P1, [UR49+0x60], R0 ;  /* 0x00006000ff0055a7 */ /* 0x0008a20008021131 */
[----:B------:R-:W-:Y:S02]  /*63c0*/  CS2R R50, SRZ ;  /* 0x0000000000327805 */ /* 0x000fe4000001ff00 */
[----:B------:R-:W-:Y:S01]  /*63d0*/  CS2R R48, SRZ ;  /* 0x0000000000307805 */ /* 0x000fe2000001ff00 */
[----:B------:R-:W-:Y:S01]  /*63e0*/  USEL UR5, UR8, UR5, !UP0 ;  /* 0x0000000508057287 */ /* 0x000fe2000c000000 */
[----:B------:R-:W-:Y:S01]  /*63f0*/  @P2 SEL R4, R3, R4, !P4 ;  /* 0x0000000403042207 */ /* 0x000fe20006000000 */
[----:B------:R-:W-:Y:S03]  /*6400*/  UISETP.NE.AND UP0, UPT, UR9, 0x1, UPT ;  /* 0x000000010900788c */ /* 0x000fe6000bf05270 */
[----:B------:R-:W-:Y:S01]  /*6410*/  LOP3.LUT R4, R4, 0x1, RZ, 0xc0, !PT ;  /* 0x0000000104047812 */ /* 0x000fe200078ec0ff */
[----:B------:R-:W-:Y:S02]  /*6420*/  IMAD R6, RZ, RZ, -UR5 ;  /* 0x80000005ff067e24 */ /* 0x000fe4000f8e02ff */
[----:B------:R-:W-:Y:S02]  /*6430*/  IMAD.U32 R98, RZ, RZ, UR5 ;  /* 0x00000005ff627e24 */ /* 0x000fe4000f8e00ff */
[----:B------:R-:W-:Y:S01]  /*6440*/  IMAD R99, R6, UR10, R99 ;  /* 0x0000000a06637c24 */ /* 0x000fe2000f8e0263 */
[----:B----4-:R-:W-:Y:S04]  /*6450*/  SHF.L.U32 R0, R80, 0x1f, RZ ;  /* 0x0000001f50007819 */ /* 0x010fe800000006ff */
[----:B------:R4:W4:Y:S01]  /*6460*/  SYNCS.PHASECHK.TRANS64.TRYWAIT P0, [R56+URZ+0xc0], R0 ;  /* 0x0000c000380075a7 */ /* 0x00092200080011ff */
[----:B-1----:R-:W-:Y:S07]  /*6470*/  UIMAD.WIDE.U32 UR6, UR5, UR12, URZ ;  /* 0x0000000c050672a5 */ /* 0x002fee000f8e00ff */
[----:B------:R-:W-:Y:S02]  /*6480*/  UMOV UR4, UR7 ;  /* 0x0000000700047c82 */ /* 0x000fe40008000000 */
[----:B------:R-:W-:Y:S04]  /*6490*/  USHF.R.U32.HI UR4, URZ, UR13, UR4 ;  /* 0x0000000dff047299 */ /* 0x000fe80008011604 */
[----:B------:R-:W-:Y:S02]  /*64a0*/  USEL UR4, UR5, UR4, !UP0 ;  /* 0x0000000405047287 */ /* 0x000fe4000c000000 */
[----:B------:R-:W-:Y:S02]  /*64b0*/  UISETP.NE.AND UP0, UPT, UR14, 0x1, UPT ;  /* 0x000000010e00788c */ /* 0x000fe4000bf05270 */
[----:B------:R-:W-:Y:S02]  /*64c0*/  UIMAD.WIDE.U32 UR6, UR4, UR15, URZ ;  /* 0x0000000f040672a5 */ /* 0x000fe4000f8e00ff */
[----:B------:R-:W-:Y:S02]  /*64d0*/  IMAD.U32 R97, RZ, RZ, UR4 ;  /* 0x00000004ff617e24 */ /* 0x000fe4000f8e00ff */
[----:B------:R-:W-:Y:S01]  /*64e0*/  PLOP3.LUT P2, PT, PT, PT, UP0, 0x80, 0x8 ;  /* 0x000000000008781c */ /* 0x000fe20003f4f008 */
[----:B------:R-:W-:Y:S02]  /*64f0*/  IMAD R5, RZ, RZ, -UR4 ;  /* 0x80000004ff057e24 */ /* 0x000fe4000f8e02ff */
[----:B------:R-:W-:Y:S01]  /*6500*/  UMOV UR6, UR7 ;  /* 0x0000000700067c82 */ /* 0x000fe20008000000 */
[----:B------:R-:W-:Y:S01]  /*6510*/  IMAD.U32 R96, RZ, RZ, UR4 ;  /* 0x00000004ff607e24 */ /* 0x000fe2000f8e00ff */
[----:B---3--:R-:W-:Y:S01]  /*6520*/  USHF.R.U32.HI UR6, URZ, UR11, UR6 ;  /* 0x0000000bff067299 */ /* 0x008fe20008011606 */
[----:B------:R-:W-:Y:S05]  /*6530*/  IMAD R98, R5, UR9, R98 ;  /* 0x0000000905627c24 */ /* 0x000fea000f8e0262 */
[----:B------:R-:W-:Y:S02]  /*6540*/  SEL R97, R97, UR6, !P2 ;  /* 0x0000000661617c07 */ /* 0x000fe4000d000000 */
[----:B------:R-:W-:Y:S03]  /*6550*/  ISETP.NE.U32.AND P2, PT, R4, 0x1, PT ;  /* 0x000000010400780c */ /* 0x000fe60003f45070 */
[----:B------:R-:W-:Y:S01]  /*6560*/  IMAD.MOV R3, RZ, RZ, -R97 ;  /* 0x000000ffff037224 */ /* 0x000fe200078e0a61 */
[----:B------:R-:W-:Y:S03]  /*6570*/  P2R R59, PR, RZ, 0x4 ;  /* 0x00000004ff3b7803 */ /* 0x000fe60000000000 */
[----:B------:R-:W-:Y:S01]  /*6580*/  IMAD R96, R3, UR14, R96 ;  /* 0x0000000e03607c24 */ /* 0x000fe2000f8e0260 */
[----:B--2---:R-:W-:Y:S01]  /*6590*/  @P5 SEL R58, RZ, 0x1, !P1 ;  /* 0x00000001ff3a5807 */ /* 0x004fe20004800000 */
[----:B------:R-:W-:Y:S06]  /*65a0*/  @!P5 BRA `(.L_x_85) ;  /* 0x000000000058d947 */ /* 0x000fec0003800000 */
[----:B------:R-:W-:Y:S01]  /*65b0*/  IMAD.MOV.U32 R71, RZ, RZ, RZ ;  /* 0x000000ffff477224 */ /* 0x000fe200078e00ff */
[----:B------:R-:W-:Y:S01]  /*65c0*/  ISETP.NE.AND P1, PT, R58, RZ, PT ;  /* 0x000000ff3a00720c */ /* 0x000fe20003f25270 */
[----:B------:R-:W-:Y:S01]  /*65d0*/  BSSY B0, `(.L_x_86) ;  /* 0x000000c000007945 */ /* 0x000fe20003800000 */
[----:B------:R-:W-:Y:S02]  /*65e0*/  CS2R R50, SRZ ;  /* 0x0000000000327805 */ /* 0x000fe4000001ff00 */
[----:B------:R-:W-:Y:S02]  /*65f0*/  CS2R R48, SRZ ;  /* 0x0000000000307805 */ /* 0x000fe4000001ff00 */
[----:B------:R-:W-:Y:S02]  /*6600*/  CS2R R54, SRZ ;  /* 0x0000000000367805 */ /* 0x000fe4000001ff00 */
[----:B------:R-:W-:Y:S02]  /*6610*/  CS2R R52, SRZ ;  /* 0x0000000000347805 */ /* 0x000fe4000001ff00 */
[----:B------:R-:W-:Y:S02]  /*6620*/  CS2R R62, SRZ ;  /* 0x00000000003e7805 */ /* 0x000fe4000001ff00 */
[----:B------:R-:W-:Y:S02]  /*6630*/  CS2R R60, SRZ ;  /* 0x00000000003c7805 */ /* 0x000fe4000001ff00 */
[----:B------:R-:W-:Y:S01]  /*6640*/  CS2R R68, SRZ ;  /* 0x0000000000447805 */ /* 0x000fe2000001ff00 */
[----:B------:R-:W-:Y:S06]  /*6650*/  @P1 BRA `(.L_x_87) ;  /* 0x00000000000c1947 */ /* 0x000fec0003800000 */
[----:B------:R-:W-:Y:S04]  /*6660*/  SHF.L.U32 R3, R81, 0x1f, RZ ;  /* 0x0000001f51037819 */ /* 0x000fe800000006ff */
[----:B------:R-:W1:Y:S02]  /*6670*/  SYNCS.PHASECHK.TRANS64.TRYWAIT P1, [UR49+0x60], R3 ;  /* 0x00006003ff0075a7 */ /* 0x000e640008021131 */
[----:B-1----:R-:W-:Y:S05]  /*6680*/  @!P1 BRA `(.L_x_88) ;  /* 0x0000003c00689947 */ /* 0x002fea0003800000 */
.L_x_87:
[----:B------:R-:W-:Y:S05]  /*6690*/  BSYNC B0 ;  /* 0x0000000000007941 */ /* 0x000fea0003800000 */
.L_x_86:
[----:B------:R-:W-:Y:S01]  /*66a0*/  ISETP.NE.AND P1, PT, R59, RZ, PT ;  /* 0x000000ff3b00720c */ /* 0x000fe20003f25270 */
[----:B------:R-:W-:Y:S11]  /*66b0*/  HFMA2 R57, -RZ, RZ, 0, 5.9604644775390625e-08 ;  /* 0x00000001ff397431 */ /* 0x000ff600000001ff */
[----:B------:R-:W-:Y:S01]  /*66c0*/  @!UPT UIADD3 URZ, UPT, UPT, URZ, URZ, URZ ;  /* 0x000000fffffff290 */ /* 0x000fe2000fffe0ff */
[----:B------:R2:W3:Y:S04]  /*66d0*/  @P1 LDS.128 R48, [R82] ;  /* 0x0000000052301984 */ /* 0x0004e80000000c00 */
[----:B------:R2:W1:Y:S04]  /*66e0*/  @P1 LDS.128 R52, [R95+0x10] ;  /* 0x000010005f341984 */ /* 0x0004680000000c00 */
[----:B------:R2:W1:Y:S04]  /*66f0*/  @P1 LDS.128 R60, [R94+0x20] ;  /* 0x000020005e3c1984 */ /* 0x0004680000000c00 */
[----:B------:R2:W1:Y:S02]  /*6700*/  @P1 LDS.128 R68, [R102+0x30] ;  /* 0x0000300066441984 */ /* 0x0004640000000c00 */
.L_x_85:
[----:B------:R-:W-:Y:S05]  /*6710*/  BSYNC B1 ;  /* 0x0000000000017941 */ /* 0x000fea0003800000 */
.L_x_84:
[----:B-1----:R-:W-:Y:S04]  /*6720*/  SHF.R.U32.HI R2, RZ, 0x15, R39 ;  /* 0x00000015ff027819 */ /* 0x002fe80000011627 */
[----:B------:R-:W-:Y:S01]  /*6730*/  LOP3.LUT P1, RZ, R2, 0x3, R86, 0x48, !PT ;  /* 0x0000000302ff7812 */ /* 0x000fe20007824856 */
[----:B------:R-:W-:Y:S01]  /*6740*/  @!UPT UIADD3 URZ, UPT, UPT, URZ, URZ, URZ ;  /* 0x000000fffffff290 */ /* 0x000fe2000fffe0ff */
[----:B----4-:R-:W-:Y:S11]  /*6750*/  @P0 BRA `(.L_x_89) ;  /* 0x0000000000080947 */ /* 0x010ff60003800000 */
[----:B------:R-:W1:Y:S02]  /*6760*/  SYNCS.PHASECHK.TRANS64.TRYWAIT P0, [R56+URZ+0xc0], R0 ;  /* 0x0000c000380075a7 */ /* 0x000e6400080011ff */
[----:B-1----:R-:W-:Y:S05]  /*6770*/  @!P0 BRA `(.L_x_90) ;  /* 0x0000003c00448947 */ /* 0x002fea0003800000 */
.L_x_89:
[----:B------:R-:W-:Y:S05]  /*6780*/  @!P1 BRA `(.L_x_91) ;  /* 0x0000000000409947 */ /* 0x000fea0003800000 */
[----:B------:R-:W4:Y:S01]  /*6790*/  LDCU.64 UR8, c[0x4][0x70] ;  /* 0x01000e00ff0877ac */ /* 0x000f220008000a00 */
[----:B------:R-:W-:Y:S01]  /*67a0*/  MOV R3, 0x0 ;  /* 0x0000000000037802 */ /* 0x000fe20000000f00 */
[----:B------:R-:W-:Y:S02]  /*67b0*/  HFMA2 R12, -RZ, RZ, 0, 5.9604644775390625e-08 ;  /* 0x00000001ff0c7431 */ /* 0x000fe400000001ff */
[----:B------:R-:W-:Y:S02]  /*67c0*/  IMAD.MOV.U32 R8, RZ, RZ, 0x192 ;  /* 0x00000192ff087424 */ /* 0x000fe400078e00ff */
[----:B------:R-:W-:Y:S01]  /*67d0*/  IMAD.MOV.U32 R13, RZ, RZ, RZ ;  /* 0x000000ffff0d7224 */ /* 0x000fe200078e00ff */
[----:B------:R-:W5:Y:S01]  /*67e0*/  LDCU.64 UR6, c[0x4][0x78] ;  /* 0x01000f00ff0677ac */ /* 0x000f620008000a00 */
[----:B------:R-:W1:Y:S01]  /*67f0*/  LDC.64 R2, c[0x4][R3] ;  /* 0x0100000003027b82 */ /* 0x000e620000000a00 */
[----:B------:R-:W2:Y:S01]  /*6800*/  LDCU.64 UR4, c[0x4][0x10] ;  /* 0x01000200ff0477ac */ /* 0x000ea20008000a00 */
[----:B----4-:R-:W-:Y:S01]  /*6810*/  MOV R5, UR9 ;  /* 0x0000000900057c02 */ /* 0x010fe20008000f00 */
[----:B------:R-:W-:Y:S01]  /*6820*/  IMAD.U32 R4, RZ, RZ, UR8 ;  /* 0x00000008ff047e24 */ /* 0x000fe2000f8e00ff */
[----:B-----5:R-:W-:Y:S01]  /*6830*/  MOV R7, UR7 ;  /* 0x0000000700077c02 */ /* 0x020fe20008000f00 */
[----:B------:R-:W-:Y:S01]  /*6840*/  IMAD.U32 R6, RZ, RZ, UR6 ;  /* 0x00000006ff067e24 */ /* 0x000fe2000f8e00ff */
[----:B--2---:R-:W-:Y:S01]  /*6850*/  MOV R11, UR5 ;  /* 0x00000005000b7c02 */ /* 0x004fe20008000f00 */
[----:B------:R-:W-:Y:S02]  /*6860*/  IMAD.U32 R10, RZ, RZ, UR4 ;  /* 0x00000004ff0a7e24 */ /* 0x000fe4000f8e00ff */
[----:B------:R-:W-:Y:S07]  /*6870*/  LEPC R20, `(.L_x_91) ;  /* 0x000000001014794e */ /* 0x000fee0000000000 */
[----:B-1-3--:R-:W-:Y:S05]  /*6880*/  CALL.ABS.NOINC R2 ;  /* 0x0000000002007343 */ /* 0x00afea0003c00000 */
.L_x_91:
[----:B------:R-:W-:Y:S05]  /*6890*/  WARPSYNC.ALL ;  /* 0x0000000000007948 */ /* 0x000fea0003800000 */
[----:B------:R-:W-:Y:S01]  /*68a0*/  R2UR UR4, R39 ;  /* 0x00000000270472ca */ /* 0x000fe200000e0000 */
[--C-:B---3--:R-:W-:Y:S01]  /*68b0*/  HADD2.F32 R3, -RZ, R48.reuse.H0_H0 ;  /* 0x20000030ff037230 */ /* 0x108fe20000004100 */
[----:B------:R-:W-:Y:S01]  /*68c0*/  ISETP.NE.AND P0, PT, R84, RZ, PT ;  /* 0x000000ff5400720c */ /* 0x000fe20003f05270 */
[--C-:B------:R-:W-:Y:S01]  /*68d0*/  HADD2.F32 R40, -RZ, R49.reuse.H0_H0 ;  /* 0x20000031ff287230 */ /* 0x100fe20000004100 */
[----:B------:R-:W-:Y:S01]  /*68e0*/  BSSY.RECONVERGENT B0, `(.L_x_92) ;  /* 0x0000089000007945 */ /* 0x000fe20003800200 */
[----:B------:R-:W-:Y:S08]  /*68f0*/  HADD2.F32 R42, -RZ, R49.H1_H1 ;  /* 0x30000031ff2a7230 */ /* 0x000ff00000004100 */
[----:B------:R-:W1:Y:S02]  /*6900*/  LDTM.x32 R4, tmem[UR4] ;  /* 0x00000004000479ee */ /* 0x000e6400082c0000 */
[C---:B-1----:R-:W-:Y:S01]  /*6910*/  FMUL R0, R38.reuse, R4 ;  /* 0x0000000426007220 */ /* 0x042fe20000400000 */
[----:B------:R-:W-:Y:S02]  /*6920*/  HADD2.F32 R4, -RZ, R48.H1_H1 ;  /* 0x30000030ff047230 */ /* 0x000fe40000004100 */
[C---:B------:R-:W-:Y:S01]  /*6930*/  FMUL R2, R38.reuse, R5 ;  /* 0x0000000526027220 */ /* 0x040fe20000400000 */
[C---:B------:R-:W-:Y:S01]  /*6940*/  FMUL R7, R38.reuse, R7 ;  /* 0x0000000726077220 */ /* 0x040fe20000400000 */
[C---:B------:R-:W-:Y:S01]  /*6950*/  FFMA R0, R41.reuse, R3, R0 ;  /* 0x0000000329007223 */ /* 0x040fe20000000000 */
[C---:B------:R-:W-:Y:S01]  /*6960*/  FMUL R3, R38.reuse, R6 ;  /* 0x0000000626037220 */ /* 0x040fe20000400000 */
[C---:B------:R-:W-:Y:S01]  /*6970*/  FFMA R2, R41.reuse, R4, R2 ;  /* 0x0000000429027223 */ /* 0x040fe20000000002 */
[C---:B------:R-:W-:Y:S01]  /*6980*/  FMUL R4, R38.reuse, R8 ;  /* 0x0000000826047220 */ /* 0x040fe20000400000 */
[C---:B------:R-:W-:Y:S01]  /*6990*/  FMUL R8, R38.reuse, R12 ;  /* 0x0000000c26087220 */ /* 0x040fe20000400000 */
[C---:B------:R-:W-:Y:S01]  /*69a0*/  FFMA R3, R41.reuse, R40, R3 ;  /* 0x0000002829037223 */ /* 0x040fe20000000003 */
[C---:B------:R-:W-:Y:S01]  /*69b0*/  FMUL R12, R38.reuse, R16 ;  /* 0x00000010260c7220 */ /* 0x040fe20000400000 */
[C---:B------:R-:W-:Y:S01]  /*69c0*/  FMUL R16, R38.reuse, R20 ;  /* 0x0000001426107220 */ /* 0x040fe20000400000 */
[C---:B------:R-:W-:Y:S01]  /*69d0*/  FMUL R20, R38.reuse, R24 ;  /* 0x0000001826147220 */ /* 0x040fe20000400000 */
[C---:B------:R-:W-:Y:S01]  /*69e0*/  FMUL R24, R38.reuse, R28 ;  /* 0x0000001c26187220 */ /* 0x040fe20000400000 */
[----:B------:R-:W-:Y:S01]  /*69f0*/  FMUL R28, R38, R32 ;  /* 0x00000020261c7220 */ /* 0x000fe20000400000 */
[--C-:B------:R-:W-:Y:S01]  /*6a00*/  HADD2.F32 R32, -RZ, R50.reuse.H0_H0 ;  /* 0x20000032ff207230 */ /* 0x100fe20000004100 */
[----:B------:R-:W-:Y:S01]  /*6a10*/  F2FP.F16.F32.PACK_AB R44, R2, R0 ;  /* 0x00000000022c723e */ /* 0x000fe200000000ff */
[----:B------:R-:W-:Y:S02]  /*6a20*/  HADD2.F32 R0, -RZ, R50.H1_H1 ;  /* 0x30000032ff007230 */ /* 0x000fe40000004100 */
[C---:B------:R-:W-:Y:S01]  /*6a30*/  FMUL R5, R38.reuse, R9 ;  /* 0x0000000926057220 */ /* 0x040fe20000400000 */
[--C-:B------:R-:W-:Y:S02]  /*6a40*/  HADD2.F32 R2, -RZ, R51.reuse.H0_H0 ;  /* 0x20000033ff027230 */ /* 0x100fe40000004100 */
[C---:B------:R-:W-:Y:S01]  /*6a50*/  FFMA R7, R41.reuse, R42, R7 ;  /* 0x0000002a29077223 */ /* 0x040fe20000000007 */
[C---:B------:R-:W-:Y:S01]  /*6a60*/  FFMA R4, R41.reuse, R32, R4 ;  /* 0x0000002029047223 */ /* 0x040fe20000000004 */
[----:B------:R-:W-:Y:S02]  /*6a70*/  HADD2.F32 R32, -RZ, R51.H1_H1 ;  /* 0x30000033ff207230 */ /* 0x000fe40000004100 */
[----:B------:R-:W-:Y:S01]  /*6a80*/  FFMA R5, R41, R0, R5 ;  /* 0x0000000029057223 */ /* 0x000fe20000000005 */
[--C-:B------:R-:W-:Y:S01]  /*6a90*/  HADD2.F32 R0, -RZ, R52.reuse.H0_H0 ;  /* 0x20000034ff007230 */ /* 0x100fe20000004100 */
[----:B------:R-:W-:Y:S01]  /*6aa0*/  F2FP.F16.F32.PACK_AB R45, R7, R3 ;  /* 0x00000003072d723e */ /* 0x000fe200000000ff */
[C---:B------:R-:W-:Y:S01]  /*6ab0*/  FMUL R6, R38.reuse, R10 ;  /* 0x0000000a26067220 */ /* 0x040fe20000400000 */
[--C-:B------:R-:W-:Y:S01]  /*6ac0*/  HADD2.F32 R3, -RZ, R53.reuse.H0_H0 ;  /* 0x20000035ff037230 */ /* 0x100fe20000004100 */
[----:B------:R-:W-:Y:S01]  /*6ad0*/  F2FP.F16.F32.PACK_AB R46, R5, R4 ;  /* 0x00000004052e723e */ /* 0x000fe200000000ff */
[C---:B------:R-:W-:Y:S01]  /*6ae0*/  FMUL R11, R38.reuse, R11 ;  /* 0x0000000b260b7220 */ /* 0x040fe20000400000 */
[C---:B------:R-:W-:Y:S01]  /*6af0*/  FFMA R6, R41.reuse, R2, R6 ;  /* 0x0000000229067223 */ /* 0x040fe20000000006 */
[----:B------:R-:W-:Y:S02]  /*6b00*/  HADD2.F32 R2, -RZ, R52.H1_H1 ;  /* 0x30000034ff027230 */ /* 0x000fe40000004100 */
[C---:B------:R-:W-:Y:S01]  /*6b10*/  FMUL R9, R38.reuse, R13 ;  /* 0x0000000d26097220 */ /* 0x040fe20000400000 */
[C---:B------:R-:W-:Y:S01]  /*6b20*/  FFMA R11, R41.reuse, R32, R11 ;  /* 0x00000020290b7223 */ /* 0x040fe2000000000b */
[C---:B------:R-:W-:Y:S01]  /*6b30*/  FFMA R8, R41.reuse, R0, R8 ;  /* 0x0000000029087223 */ /* 0x040fe20000000008 */
[C---:B------:R-:W-:Y:S01]  /*6b40*/  FMUL R10, R38.reuse, R14 ;  /* 0x0000000e260a7220 */ /* 0x040fe20000400000 */
[----:B------:R-:W-:Y:S02]  /*6b50*/  HADD2.F32 R0, -RZ, R53.H1_H1 ;  /* 0x30000035ff007230 */ /* 0x000fe40000004100 */
[C---:B------:R-:W-:Y:S01]  /*6b60*/  FMUL R15, R38.reuse, R15 ;  /* 0x0000000f260f7220 */ /* 0x040fe20000400000 */
[C---:B------:R-:W-:Y:S01]  /*6b70*/  FFMA R9, R41.reuse, R2, R9 ;  /* 0x0000000229097223 */ /* 0x040fe20000000009 */
[C---:B------:R-:W-:Y:S01]  /*6b80*/  FFMA R10, R41.reuse, R3, R10 ;  /* 0x00000003290a7223 */ /* 0x040fe2000000000a */
[--C-:B------:R-:W-:Y:S02]  /*6b90*/  HADD2.F32 R2, -RZ, R54.reuse.H0_H0 ;  /* 0x20000036ff027230 */ /* 0x100fe40000004100 */
[C---:B------:R-:W-:Y:S01]  /*6ba0*/  FFMA R15, R41.reuse, R0, R15 ;  /* 0x00000000290f7223 */ /* 0x040fe2000000000f */
[----:B------:R-:W-:Y:S02]  /*6bb0*/  HADD2.F32 R3, -RZ, R54.H1_H1 ;  /* 0x30000036ff037230 */ /* 0x000fe40000004100 */
[C---:B------:R-:W-:Y:S01]  /*6bc0*/  FMUL R13, R38.reuse, R17 ;  /* 0x00000011260d7220 */ /* 0x040fe20000400000 */
[--C-:B------:R-:W-:Y:S02]  /*6bd0*/  HADD2.F32 R0, -RZ, R55.reuse.H0_H0 ;  /* 0x20000037ff007230 */ /* 0x100fe40000004100 */
[C---:B------:R-:W-:Y:S01]  /*6be0*/  FMUL R14, R38.reuse, R18 ;  /* 0x00000012260e7220 */ /* 0x040fe20000400000 */
[C---:B------:R-:W-:Y:S01]  /*6bf0*/  FFMA R12, R41.reuse, R2, R12 ;  /* 0x00000002290c7223 */ /* 0x040fe2000000000c */
[C---:B------:R-:W-:Y:S01]  /*6c00*/  FFMA R13, R41.reuse, R3, R13 ;  /* 0x00000003290d7223 */ /* 0x040fe2000000000d */
[----:B------:R-:W-:Y:S02]  /*6c10*/  HADD2.F32 R2, -RZ, R55.H1_H1 ;  /* 0x30000037ff027230 */ /* 0x000fe40000004100 */
[C---:B------:R-:W-:Y:S01]  /*6c20*/  FFMA R14, R41.reuse, R0, R14 ;  /* 0x00000000290e7223 */ /* 0x040fe2000000000e */
[C---:B------:R-:W-:Y:S01]  /*6c30*/  FMUL R19, R38.reuse, R19 ;  /* 0x0000001326137220 */ /* 0x040fe20000400000 */
[--C-:B------:R-:W-:Y:S02]  /*6c40*/  HADD2.F32 R0, -RZ, R60.reuse.H0_H0 ;  /* 0x2000003cff007230 */ /* 0x100fe40000004100 */
[C---:B------:R-:W-:Y:S01]  /*6c50*/  FMUL R17, R38.reuse, R21 ;  /* 0x0000001526117220 */ /* 0x040fe20000400000 */
[--C-:B------:R-:W-:Y:S02]  /*6c60*/  HADD2.F32 R3, -RZ, R61.reuse.H0_H0 ;  /* 0x2000003dff037230 */ /* 0x100fe40000004100 */
[C---:B------:R-:W-:Y:S01]  /*6c70*/  FFMA R19, R41.reuse, R2, R19 ;  /* 0x0000000229137223 */ /* 0x040fe20000000013 */
[----:B------:R-:W-:Y:S02]  /*6c80*/  HADD2.F32 R2, -RZ, R60.H1_H1 ;  /* 0x3000003cff027230 */ /* 0x000fe40000004100 */
[C---:B------:R-:W-:Y:S01]  /*6c90*/  FFMA R16, R41.reuse, R0, R16 ;  /* 0x0000000029107223 */ /* 0x040fe20000000010 */
[C---:B------:R-:W-:Y:S01]  /*6ca0*/  FMUL R18, R38.reuse, R22 ;  /* 0x0000001626127220 */ /* 0x040fe20000400000 */
[----:B------:R-:W-:Y:S02]  /*6cb0*/  HADD2.F32 R0, -RZ, R61.H1_H1 ;  /* 0x3000003dff007230 */ /* 0x000fe40000004100 */
[C---:B------:R-:W-:Y:S01]  /*6cc0*/  FMUL R23, R38.reuse, R23 ;  /* 0x0000001726177220 */ /* 0x040fe20000400000 */
[C---:B------:R-:W-:Y:S01]  /*6cd0*/  FFMA R17, R41.reuse, R2, R17 ;  /* 0x0000000229117223 */ /* 0x040fe20000000011 */
[C---:B------:R-:W-:Y:S01]  /*6ce0*/  FFMA R18, R41.reuse, R3, R18 ;  /* 0x0000000329127223 */ /* 0x040fe20000000012 */
[--C-:B------:R-:W-:Y:S02]  /*6cf0*/  HADD2.F32 R2, -RZ, R62.reuse.H0_H0 ;  /* 0x2000003eff027230 */ /* 0x100fe40000004100 */
[----:B------:R-:W-:Y:S01]  /*6d00*/  FFMA R23, R41, R0, R23 ;  /* 0x0000000029177223 */ /* 0x000fe20000000017 */
[----:B------:R-:W-:Y:S02]  /*6d10*/  HADD2.F32 R0, -RZ, R62.H1_H1 ;  /* 0x3000003eff007230 */ /* 0x000fe40000004100 */
[C---:B------:R-:W-:Y:S01]  /*6d20*/  FMUL R21, R38.reuse, R25 ;  /* 0x0000001926157220 */ /* 0x040fe20000400000 */
[----:B------:R-:W-:Y:S01]  /*6d30*/  F2FP.F16.F32.PACK_AB R47, R11, R6 ;  /* 0x000000060b2f723e */ /* 0x000fe200000000ff */
[--C-:B------:R-:W-:Y:S02]  /*6d40*/  HADD2.F32 R3, -RZ, R63.reuse.H0_H0 ;  /* 0x2000003fff037230 */ /* 0x100fe40000004100 */
[C---:B------:R-:W-:Y:S01]  /*6d50*/  FMUL R22, R38.reuse, R26 ;  /* 0x0000001a26167220 */ /* 0x040fe20000400000 */
[C---:B------:R-:W-:Y:S01]  /*6d60*/  FFMA R20, R41.reuse, R2, R20 ;  /* 0x0000000229147223 */ /* 0x040fe20000000014 */
[C---:B------:R-:W-:Y:S01]  /*6d70*/  FFMA R21, R41.reuse, R0, R21 ;  /* 0x0000000029157223 */ /* 0x040fe20000000015 */
[----:B------:R1:W-:Y:S01]  /*6d80*/  STS.128 [R82], R44 ;  /* 0x0000002c52007388 */ /* 0x0003e20000000c00 */
[----:B------:R-:W-:Y:S02]  /*6d90*/  HADD2.F32 R0, -RZ, R63.H1_H1 ;  /* 0x3000003fff007230 */ /* 0x000fe40000004100 */
[----:B------:R-:W-:Y:S01]  /*6da0*/  FFMA R22, R41, R3, R22 ;  /* 0x0000000329167223 */ /* 0x000fe20000000016 */
[C---:B------:R-:W-:Y:S01]  /*6db0*/  FMUL R27, R38.reuse, R27 ;  /* 0x0000001b261b7220 */ /* 0x040fe20000400000 */
[--C-:B------:R-:W-:Y:S01]  /*6dc0*/  HADD2.F32 R2, -RZ, R68.reuse.H0_H0 ;  /* 0x20000044ff027230 */ /* 0x100fe20000004100 */
[----:B------:R-:W-:Y:S01]  /*6dd0*/  F2FP.F16.F32.PACK_AB R8, R9, R8 ;  /* 0x000000080908723e */ /* 0x000fe200000000ff */
[----:B------:R-:W-:Y:S01]  /*6de0*/  HADD2.F32 R3, -RZ, R68.H1_H1 ;  /* 0x30000044ff037230 */ /* 0x000fe20000004100 */
[----:B------:R-:W-:Y:S01]  /*6df0*/  F2FP.F16.F32.PACK_AB R9, R15, R10 ;  /* 0x0000000a0f09723e */ /* 0x000fe200000000ff */
[C---:B------:R-:W-:Y:S01]  /*6e00*/  FMUL R25, R38.reuse, R29 ;  /* 0x0000001d26197220 */ /* 0x040fe20000400000 */
[--C-:B------:R-:W-:Y:S01]  /*6e10*/  HADD2.F32 R4, -RZ, R69.reuse.H0_H0 ;  /* 0x20000045ff047230 */ /* 0x100fe20000004100 */
[----:B------:R-:W-:Y:S01]  /*6e20*/  F2FP.F16.F32.PACK_AB R10, R13, R12 ;  /* 0x0000000c0d0a723e */ /* 0x000fe200000000ff */
[C---:B------:R-:W-:Y:S01]  /*6e30*/  FMUL R26, R38.reuse, R30 ;  /* 0x0000001e261a7220 */ /* 0x040fe20000400000 */
[----:B------:R-:W-:Y:S01]  /*6e40*/  F2FP.F16.F32.PACK_AB R11, R19, R14 ;  /* 0x0000000e130b723e */ /* 0x000fe200000000ff */
[C---:B------:R-:W-:Y:S01]  /*6e50*/  FFMA R27, R41.reuse, R0, R27 ;  /* 0x00000000291b7223 */ /* 0x040fe2000000001b */
[C---:B------:R-:W-:Y:S01]  /*6e60*/  FFMA R24, R41.reuse, R2, R24 ;  /* 0x0000000229187223 */ /* 0x040fe20000000018 */
[----:B------:R-:W-:Y:S02]  /*6e70*/  HADD2.F32 R0, -RZ, R69.H1_H1 ;  /* 0x30000045ff007230 */ /* 0x000fe40000004100 */
[C---:B------:R-:W-:Y:S01]  /*6e80*/  FFMA R25, R41.reuse, R3, R25 ;  /* 0x0000000329197223 */ /* 0x040fe20000000019 */
[----:B------:R1:W-:Y:S01]  /*6e90*/  STS.128 [R95+0x10], R8 ;  /* 0x000010085f007388 */ /* 0x0003e20000000c00 */
[C---:B------:R-:W-:Y:S01]  /*6ea0*/  FMUL R31, R38.reuse, R31 ;  /* 0x0000001f261f7220 */ /* 0x040fe20000400000 */
[--C-:B------:R-:W-:Y:S02]  /*6eb0*/  HADD2.F32 R2, -RZ, R70.reuse.H0_H0 ;  /* 0x20000046ff027230 */ /* 0x100fe40000004100 */
[----:B------:R-:W-:Y:S01]  /*6ec0*/  FFMA R26, R41, R4, R26 ;  /* 0x00000004291a7223 */ /* 0x000fe2000000001a */
[----:B------:R-:W-:Y:S02]  /*6ed0*/  HADD2.F32 R3, -RZ, R70.H1_H1 ;  /* 0x30000046ff037230 */ /* 0x000fe40000004100 */
[C---:B------:R-:W-:Y:S01]  /*6ee0*/  FMUL R29, R38.reuse, R33 ;  /* 0x00000021261d7220 */ /* 0x040fe20000400000 */
[--C-:B------:R-:W-:Y:S01]  /*6ef0*/  HADD2.F32 R4, -RZ, R71.reuse.H0_H0 ;  /* 0x20000047ff047230 */ /* 0x100fe20000004100 */
[----:B------:R-:W-:Y:S01]  /*6f00*/  F2FP.F16.F32.PACK_AB R16, R17, R16 ;  /* 0x000000101110723e */ /* 0x000fe200000000ff */
[C---:B------:R-:W-:Y:S01]  /*6f10*/  FMUL R30, R38.reuse, R34 ;  /* 0x00000022261e7220 */ /* 0x040fe20000400000 */
[----:B------:R-:W-:Y:S01]  /*6f20*/  HADD2.F32 R5, -RZ, R71.H1_H1 ;  /* 0x30000047ff057230 */ /* 0x000fe20000004100 */
[----:B------:R-:W-:Y:S01]  /*6f30*/  F2FP.F16.F32.PACK_AB R17, R23, R18 ;  /* 0x000000121711723e */ /* 0x000fe200000000ff */
[----:B------:R-:W-:Y:S01]  /*6f40*/  FFMA R31, R41, R0, R31 ;  /* 0x00000000291f7223 */ /* 0x000fe2000000001f */
[----:B------:R-:W-:Y:S01]  /*6f50*/  FMUL R35, R38, R35 ;  /* 0x0000002326237220 */ /* 0x000fe20000400000 */
[----:B------:R-:W-:Y:S01]  /*6f60*/  F2FP.F16.F32.PACK_AB R18, R21, R20 ;  /* 0x000000141512723e */ /* 0x000fe200000000ff */
[----:B------:R-:W-:Y:S01]  /*6f70*/  FFMA R28, R41, R2, R28 ;  /* 0x00000002291c7223 */ /* 0x000fe2000000001c */
[----:B------:R-:W-:Y:S01]  /*6f80*/  F2FP.F16.F32.PACK_AB R19, R27, R22 ;  /* 0x000000161b13723e */ /* 0x000fe200000000ff */
[C---:B------:R-:W-:Y:S01]  /*6f90*/  FFMA R29, R41.reuse, R3, R29 ;  /* 0x00000003291d7223 */ /* 0x040fe2000000001d */
[C---:B------:R-:W-:Y:S01]  /*6fa0*/  FFMA R30, R41.reuse, R4, R30 ;  /* 0x00000004291e7223 */ /* 0x040fe2000000001e */
[----:B------:R-:W-:Y:S01]  /*6fb0*/  FFMA R35, R41, R5, R35 ;  /* 0x0000000529237223 */ /* 0x000fe20000000023 */
[----:B------:R-:W-:Y:S01]  /*6fc0*/  F2FP.F16.F32.PACK_AB R24, R25, R24 ;  /* 0x000000181918723e */ /* 0x000fe200000000ff */
[----:B------:R1:W-:Y:S01]  /*6fd0*/  STS.128 [R94+0x20], R16 ;  /* 0x000020105e007388 */ /* 0x0003e20000000c00 */
[----:B------:R-:W-:Y:S02]  /*6fe0*/  F2FP.F16.F32.PACK_AB R25, R31, R26 ;  /* 0x0000001a1f19723e */ /* 0x000fe400000000ff */
[----:B------:R-:W-:Y:S02]  /*6ff0*/  F2FP.F16.F32.PACK_AB R26, R29, R28 ;  /* 0x0000001c1d1a723e */ /* 0x000fe400000000ff */
[----:B------:R-:W-:Y:S05]  /*7000*/  F2FP.F16.F32.PACK_AB R27, R35, R30 ;  /* 0x0000001e231b723e */ /* 0x000fea00000000ff */
[----:B------:R1:W-:Y:S01]  /*7010*/  STS.128 [R102+0x30], R24 ;  /* 0x0000301866007388 */ /* 0x0003e20000000c00 */
[----:B------:R-:W-:Y:S01]  /*7020*/  @!PT LDS RZ, [RZ] ;  /* 0x00000000fffff984 */ /* 0x000fe20000000800 */
[----:B------:R-:W-:Y:S01]  /*7030*/  @!PT LDS RZ, [RZ] ;  /* 0x00000000fffff984 */ /* 0x000fe20000000800 */
[----:B------:R-:W-:Y:S01]  /*7040*/  @!PT LDS RZ, [RZ] ;  /* 0x00000000fffff984 */ /* 0x000fe20000000800 */
[----:B------:R-:W-:Y:S01]  /*7050*/  @!PT LDS RZ, [RZ] ;  /* 0x00000000fffff984 */ /* 0x000fe20000000800 */
[----:B------:R3:W-:Y:S07]  /*7060*/  MEMBAR.ALL.CTA ;  /* 0x0000000000007992 */ /* 0x0007ee0000008000 */
[----:B---3--:R-:W3:Y:S02]  /*7070*/  FENCE.VIEW.ASYNC.S ;  /* 0x00000000000073c6 */ /* 0x008ee40000000000 */
[----:B---3--:R-:W-:Y:S06]  /*7080*/  BAR.SYNC.DEFER_BLOCKING 0x1, 0x80 ;  /* 0x0042000000007b1d */ /* 0x008fec0000010000 */
[----:B------:R-:W-:Y:S05]  /*7090*/  @P0 BRA `(.L_x_93) ;  /* 0x0000000000340947 */ /* 0x000fea0003800000 */
[----:B------:R-:W3:Y:S01]  /*70a0*/  LDCU.64 UR6, c[0x0][0x348] ;  /* 0x00006900ff0677ac */ /* 0x000ee20008000a00 */
[----:B------:R-:W-:Y:S02]  /*70b0*/  R2UR UR42, R99 ;  /* 0x00000000632a72ca */ /* 0x000fe400000e0000 */
[----:B------:R-:W-:Y:S01]  /*70c0*/  R2UR UR43, R98 ;  /* 0x00000000622b72ca */ /* 0x000fe200000e0000 */
[----:B------:R-:W-:Y:S01]  /*70d0*/  UIADD3 UR4, UPT, UPT, UR49, 0x200, URZ ;  /* 0x0000020031047890 */ /* 0x000fe2000fffe0ff */
[----:B------:R-:W-:Y:S02]  /*70e0*/  R2UR UR44, R96 ;  /* 0x00000000602c72ca */ /* 0x000fe400000e0000 */
[----:B------:R-:W-:Y:S03]  /*70f0*/  R2UR UR45, R97 ;  /* 0x00000000612d72ca */ /* 0x000fe600000e0000 */
[----:B------:R-:W-:Y:S05]  /*7100*/  IMAD.U32 R76, RZ, RZ, UR4 ;  /* 0x00000004ff4c7e24 */ /* 0x000fea000f8e00ff */
[----:B------:R-:W-:Y:S01]  /*7110*/  R2UR UR40, R76 ;  /* 0x000000004c2872ca */ /* 0x000fe200000e0000 */
[----:B---3--:R-:W-:Y:S04]  /*7120*/  UIADD3 UR4, UP0, UPT, UR6, 0x780, URZ ;  /* 0x0000078006047890 */ /* 0x008fe8000ff1e0ff */
[----:B------:R-:W-:Y:S09]  /*7130*/  UIADD3.X UR5, UPT, UPT, URZ, UR7, URZ, UP0, !UPT ;  /* 0x00000007ff057290 */ /* 0x000ff200087fe4ff */
[----:B------:R3:W-:Y:S01]  /*7140*/  UTMASTG.5D.IM2COL [UR40], [UR4] ;  /* 0x00000028040073b5 */ /* 0x0007e20008060000 */
[----:B------:R0:W-:Y:S01]  /*7150*/  UTMACMDFLUSH ;  /* 0x00000000000079b7 */ /* 0x0001e20000000000 */
[----:B---3--:R-:W-:Y:S04]  /*7160*/  DEPBAR.LE SB0, 0x1 ;  /* 0x000080400000791a */ /* 0x008fe80000000000 */
.L_x_93:
[----:B------:R-:W-:Y:S05]  /*7170*/  BSYNC.RECONVERGENT B0 ;  /* 0x0000000000007941 */ /* 0x000fea0003800200 */
.L_x_92:
[----:B------:R-:W-:Y:S01]  /*7180*/  BAR.SYNC.DEFER_BLOCKING 0x1, 0x80 ;  /* 0x0042000000007b1d */ /* 0x000fe20000010000 */
[----:B------:R-:W-:Y:S01]  /*7190*/  ISETP.NE.AND P1, PT, R101, RZ, PT ;  /* 0x000000ff6500720c */ /* 0x000fe20003f25270 */
[----:B------:R-:W-:Y:S01]  /*71a0*/  UISETP.NE.AND UP0, UPT, UR53, URZ, UPT ;  /* 0x000000ff3500728c */ /* 0x000fe2000bf05270 */
[----:B------:R-:W-:Y:S11]  /*71b0*/  LEA R2, R57, UR49, 0x3 ;  /* 0x0000003139027c11 */ /* 0x000ff6000f8e18ff */
[----:B------:R-:W-:Y:S01]  /*71c0*/  @P1 SHF.L.U32 R4, R81, 0x1f, RZ ;  /* 0x0000001f51041819 */ /* 0x000fe200000006ff */
[----:B------:R-:W-:Y:S06]  /*71d0*/  BRA.U !UP0, `(.L_x_94) ;  /* 0x0000000108247547 */ /* 0x000fec000b800000 */
[----:B------:R-:W3:Y:S01]  /*71e0*/  S2R R0, SR_CgaCtaId ;  /* 0x0000000000007919 */ /* 0x000ee20000008800 */
[----:B------:R-:W-:Y:S01]  /*71f0*/  IMAD.U32 R3, RZ, RZ, UR50 ;  /* 0x00000032ff037e24 */ /* 0x000fe2000f8e00ff */
[----:B------:R-:W-:Y:S04]  /*7200*/  UIADD3 UR4, UPT, UPT, UR50, 0x1, URZ ;  /* 0x0000000132047890 */ /* 0x000fe8000fffe0ff */
[----:B------:R-:W-:Y:S01]  /*7210*/  @P1 LEA R3, R3, UR49, 0x3 ;  /* 0x0000003103031c11 */ /* 0x000fe2000f8e18ff */
[----:B------:R-:W-:Y:S04]  /*7220*/  UISETP.NE.AND UP0, UPT, UR4, 0x4, UPT ;  /* 0x000000040400788c */ /* 0x000fe8000bf05270 */
[----:B------:R-:W-:Y:S01]  /*7230*/  @P1 VIADD R3, R3, 0x80 ;  /* 0x0000008003031836 */ /* 0x000fe20000000000 */
[----:B------:R-:W-:Y:S04]  /*7240*/  USEL UR50, UR4, URZ, UP0 ;  /* 0x000000ff04327287 */ /* 0x000fe80008000000 */
[----:B---3--:R-:W-:Y:S04]  /*7250*/  @P1 PRMT R0, R0, 0x654, R3 ;  /* 0x0000065400001816 */ /* 0x008fe80000000003 */
[----:B------:R3:W-:Y:S04]  /*7260*/  @P1 SYNCS.ARRIVE.TRANS64.RED.A1T0 RZ, [R0+URZ], RZ ;  /* 0x000000ff00ff19a7 */ /* 0x0007e800081004ff */
.L_x_94:
[----:B------:R-:W4:Y:S01]  /*7270*/  @P1 SYNCS.PHASECHK.TRANS64.TRYWAIT P0, [R2+URZ+0x60], R4 ;  /* 0x00006004020015a7 */ /* 0x000f2200080011ff */
[----:B------:R-:W-:Y:S01]  /*7280*/  BSSY B1, `(.L_x_95) ;  /* 0x0000016000017945 */ /* 0x000fe20003800000 */
[----:B----4-:R-:W-:Y:S03]  /*7290*/  @P1 SEL R58, RZ, 0x1, !P0 ;  /* 0x00000001ff3a1807 */ /* 0x010fe60004000000 */
[----:B------:R-:W-:Y:S05]  /*72a0*/  @!P1 BRA `(.L_x_96) ;  /* 0x00000000004c9947 */ /* 0x000fea0003800000 */
[----:B------:R-:W-:Y:S01]  /*72b0*/  ISETP.NE.AND P0, PT, R58, RZ, PT ;  /* 0x000000ff3a00720c */ /* 0x000fe20003f05270 */
[----:B------:R-:W-:Y:S01]  /*72c0*/  BSSY B0, `(.L_x_97) ;  /* 0x000000b000007945 */ /* 0x000fe20003800000 */
[----:B------:R-:W-:Y:S11]  /*72d0*/  ISETP.NE.AND P1, PT, R59, RZ, PT ;  /* 0x000000ff3b00720c */ /* 0x000ff60003f25270 */
[----:B------:R-:W-:Y:S02]  /*72e0*/  @!UPT UIADD3 URZ, UPT, UPT, URZ, URZ, URZ ;  /* 0x000000fffffff290 */ /* 0x000fe4000fffe0ff */
[C---:B------:R-:W-:Y:S01]  /*72f0*/  @P1 IMAD R6, R57.reuse, 0x2000, R82 ;  /* 0x0000200039061824 */ /* 0x040fe200078e0252 */
[C---:B------:R-:W-:Y:S01]  /*7300*/  @P1 LEA R4, R57.reuse, R94, 0xd ;  /* 0x0000005e39041211 */ /* 0x040fe200078e68ff */
[C---:B------:R-:W-:Y:S02]  /*7310*/  @P1 IMAD R5, R57.reuse, 0x2000, R95 ;  /* 0x0000200039051824 */ /* 0x040fe400078e025f */
[----:B------:R-:W-:Y:S01]  /*7320*/  @P1 IMAD R3, R57, 0x2000, R102 ;  /* 0x0000200039031824 */ /* 0x000fe200078e0266 */
[----:B------:R-:W-:Y:S06]  /*7330*/  @P0 BRA `(.L_x_98) ;  /* 0x00000000000c0947 */ /* 0x000fec0003800000 */
[----:B---3--:R-:W-:Y:S04]  /*7340*/  SHF.L.U32 R0, R81, 0x1f, RZ ;  /* 0x0000001f51007819 */ /* 0x008fe800000006ff */
[----:B------:R-:W3:Y:S02]  /*7350*/  SYNCS.PHASECHK.TRANS64.TRYWAIT P0, [R2+URZ+0x60], R0 ;  /* 0x00006000020075a7 */ /* 0x000ee400080011ff */
[----:B---3--:R-:W-:Y:S05]  /*7360*/  @!P0 BRA `(.L_x_99) ;  /* 0x00000030005c8947 */ /* 0x008fea0003800000 */
.L_x_98:
[----:B------:R-:W-:Y:S05]  /*7370*/  BSYNC B0 ;  /* 0x0000000000007941 */ /* 0x000fea0003800000 */
.L_x_97:
[----:B------:R-:W-:Y:S02]  /*7380*/  ISETP.NE.AND P0, PT, R59, RZ, PT ;  /* 0x000000ff3b00720c */ /* 0x000fe40003f05270 */
[----:B------:R-:W-:Y:S11]  /*7390*/  IADD3 R57, PT, PT, R57, 0x1, RZ ;  /* 0x0000000139397810 */ /* 0x000ff60007ffe0ff */
[----:B------:R4:W1:Y:S04]  /*73a0*/  @P0 LDS.128 R48, [R6] ;  /* 0x0000000006300984 */ /* 0x0008680000000c00 */
[----:B------:R4:W1:Y:S04]  /*73b0*/  @P0 LDS.128 R52, [R5+0x10] ;  /* 0x0000100005340984 */ /* 0x0008680000000c00 */
[----:B------:R4:W1:Y:S04]  /*73c0*/  @P0 LDS.128 R60, [R4+0x20] ;  /* 0x00002000043c0984 */ /* 0x0008680000000c00 */
[----:B------:R4:W1:Y:S02]  /*73d0*/  @P0 LDS.128 R68, [R3+0x30] ;  /* 0x0000300003440984 */ /* 0x0008640000000c00 */
.L_x_96:
[----:B------:R-:W-:Y:S05]  /*73e0*/  BSYNC B1 ;  /* 0x0000000000017941 */ /* 0x000fea0003800000 */
.L_x_95:
[----:B---3--:R-:W-:Y:S05]  /*73f0*/  VIADD R0, R39, 0x20 ;  /* 0x0000002027007836 */ /* 0x008fea0000000000 */
[----:B------:R-:W-:Y:S04]  /*7400*/  SHF.R.U32.HI R0, RZ, 0x15, R0 ;  /* 0x00000015ff007819 */ /* 0x000fe80000011600 */
[----:B------:R-:W-:Y:S11]  /*7410*/  LOP3.LUT P0, RZ, R0, 0x3, R86, 0x48, !PT ;  /* 0x0000000300ff7812 */ /* 0x000ff60007804856 */
[----:B------:R-:W-:Y:S02]  /*7420*/  @!UPT UIADD3 URZ, UPT, UPT, URZ, URZ, URZ ;  /* 0x000000fffffff290 */ /* 0x000fe4000fffe0ff */
[----:B------:R-:W-:Y:S05]  /*7430*/  @!P0 BRA `(.L_x_100) ;  /* 0x0000000000408947 */ /* 0x000fea0003800000 */
[----:B------:R-:W3:Y:S01]  /*7440*/  LDCU.64 UR8, c[0x4][0x70] ;  /* 0x01000e00ff0877ac */ /* 0x000ee20008000a00 */
[----:B----4-:R-:W-:Y:S01]  /*7450*/  MOV R3, 0x0 ;  /* 0x0000000000037802 */ /* 0x010fe20000000f00 */
[----:B------:R-:W-:Y:S02]  /*7460*/  HFMA2 R12, -RZ, RZ, 0, 5.9604644775390625e-08 ;  /* 0x00000001ff0c7431 */ /* 0x000fe400000001ff */
[----:B-1----:R-:W-:Y:S02]  /*7470*/  IMAD.MOV.U32 R8, RZ, RZ, 0x192 ;  /* 0x00000192ff087424 */ /* 0x002fe400078e00ff */
[----:B------:R-:W-:Y:S01]  /*7480*/  IMAD.MOV.U32 R13, RZ, RZ, RZ ;  /* 0x000000ffff0d7224 */ /* 0x000fe200078e00ff */
[----:B------:R-:W1:Y:S01]  /*7490*/  LDCU.64 UR6, c[0x4][0x78] ;  /* 0x01000f00ff0677ac */ /* 0x000e620008000a00 */
[----:B------:R-:W4:Y:S01]  /*74a0*/  LDC.64 R2, c[0x4][R3] ;  /* 0x0100000003027b82 */ /* 0x000f220000000a00 */
[----:B------:R-:W5:Y:S01]  /*74b0*/  LDCU.64 UR4, c[0x4][0x10] ;  /* 0x01000200ff0477ac */ /* 0x000f620008000a00 */
[----:B---3--:R-:W-:Y:S01]  /*74c0*/  MOV R5, UR9 ;  /* 0x0000000900057c02 */ /* 0x008fe20008000f00 */
[----:B------:R-:W-:Y:S01]  /*74d0*/  IMAD.U32 R4, RZ, RZ, UR8 ;  /* 0x00000008ff047e24 */ /* 0x000fe2000f8e00ff */
[----:B-1----:R-:W-:Y:S01]  /*74e0*/  MOV R7, UR7 ;  /* 0x0000000700077c02 */ /* 0x002fe20008000f00 */
[----:B------:R-:W-:Y:S01]  /*74f0*/  IMAD.U32 R6, RZ, RZ, UR6 ;  /* 0x00000006ff067e24 */ /* 0x000fe2000f8e00ff */
[----:B-----5:R-:W-:Y:S01]  /*7500*/  MOV R11, UR5 ;  /* 0x00000005000b7c02 */ /* 0x020fe20008000f00 */
[----:B------:R-:W-:Y:S02]  /*7510*/  IMAD.U32 R10, RZ, RZ, UR4 ;  /* 0x00000004ff0a7e24 */ /* 0x000fe4000f8e00ff */
[----:B------:R-:W-:Y:S07]  /*7520*/  LEPC R20, `(.L_x_100) ;  /* 0x000000001014794e */ /* 0x000fee0000000000 */
[----:B--2-4-:R-:W-:Y:S05]  /*7530*/  CALL.ABS.NOINC R2 ;  /* 0x0000000002007343 */ /* 0x014fea0003c00000 */
.L_x_100:
[----:B------:R-:W-:Y:S05]  /*7540*/  WARPSYNC.ALL ;  /* 0x0000000000007948 */ /* 0x000fea0003800000 */
[----:B------:R-:W-:Y:S01]  /*7550*/  R2UR UR4, R39 ;  /* 0x00000000270472ca */ /* 0x000fe200000e0000 */
[----:B-1--4-:R-:W-:Y:S01]  /*7560*/  HADD2.F32 R3, -RZ, R48.H0_H0 ;  /* 0x20000030ff037230 */ /* 0x012fe20000004100 */
[----:B------:R-:W1:Y:S01]  /*7570*/  S2R R103, SR_CgaCtaId ;  /* 0x0000000000677919 */ /* 0x000e620000008800 */
[--C-:B------:R-:W-:Y:S01]  /*7580*/  HADD2.F32 R40, -RZ, R50.reuse.H0_H0 ;  /* 0x20000032ff287230 */ /* 0x100fe20000004100 */
[----:B------:R-:W-:Y:S01]  /*7590*/  ISETP.NE.AND P6, PT, R101, RZ, PT ;  /* 0x000000ff6500720c */ /* 0x000fe20003fc5270 */
[----:B------:R-:W-:Y:S01]  /*75a0*/  HADD2.F32 R42, -RZ, R50.H1_H1 ;  /* 0x30000032ff2a7230 */ /* 0x000fe20000004100 */
[----:B------:R-:W-:Y:S01]  /*75b0*/  ISETP.NE.AND P0, PT, R84, RZ, PT ;  /* 0x000000ff5400720c */ /* 0x000fe20003f05270 */
[--C-:B------:R-:W-:Y:S01]  /*75c0*/  HADD2.F32 R43, -RZ, R51.reuse.H0_H0 ;  /* 0x20000033ff2b7230 */ /* 0x100fe20000004100 */
[----:B------:R-:W-:Y:S01]  /*75d0*/  BSSY.RECONVERGENT B0, `(.L_x_101) ;  /* 0x000008c000007945 */ /* 0x000fe20003800200 */
[----:B------:R-:W-:Y:S04]  /*75e0*/  HADD2.F32 R44, -RZ, R51.H1_H1 ;  /* 0x30000033ff2c7230 */ /* 0x000fe80000004100 */
[----:B------:R-:W3:Y:S02]  /*75f0*/  LDTM.x32 R4, tmem[UR4+0x20] ;  /* 0x00002004000479ee */ /* 0x000ee400082c0000 */
[C---:B---3--:R-:W-:Y:S01]  /*7600*/  FMUL R0, R38.reuse, R4 ;  /* 0x0000000426007220 */ /* 0x048fe20000400000 */
[----:B------:R-:W-:Y:S02]  /*7610*/  HADD2.F32 R4, -RZ, R48.H1_H1 ;  /* 0x30000030ff047230 */ /* 0x000fe40000004100 */
[C---:B------:R-:W-:Y:S01]  /*7620*/  FMUL R2, R38.reuse, R5 ;  /* 0x0000000526027220 */ /* 0x040fe20000400000 */
[--C-:B------:R-:W-:Y:S02]  /*7630*/  HADD2.F32 R5, -RZ, R49.reuse.H0_H0 ;  /* 0x20000031ff057230 */ /* 0x100fe40000004100 */
[C---:B------:R-:W-:Y:S01]  /*7640*/  FFMA R0, R41.reuse, R3, R0 ;  /* 0x0000000329007223 */ /* 0x040fe20000000000 */
[C---:B------:R-:W-:Y:S01]  /*7650*/  FMUL R3, R38.reuse, R6 ;  /* 0x0000000626037220 */ /* 0x040fe20000400000 */
[C---:B------:R-:W-:Y:S01]  /*7660*/  FFMA R2, R41.reuse, R4, R2 ;  /* 0x0000000429027223 */ /* 0x040fe20000000002 */
[----:B------:R-:W-:Y:S02]  /*7670*/  HADD2.F32 R4, -RZ, R49.H1_H1 ;  /* 0x30000031ff047230 */ /* 0x000fe40000004100 */
[C---:B------:R-:W-:Y:S01]  /*7680*/  FMUL R7, R38.reuse, R7 ;  /* 0x0000000726077220 */ /* 0x040fe20000400000 */
[C---:B------:R-:W-:Y:S01]  /*7690*/  FFMA R3, R41.reuse, R5, R3 ;  /* 0x0000000529037223 */ /* 0x040fe20000000003 */
[C---:B------:R-:W-:Y:S01]  /*76a0*/  FMUL R5, R38.reuse, R9 ;  /* 0x0000000926057220 */ /* 0x040fe20000400000 */
[C---:B------:R-:W-:Y:S01]  /*76b0*/  FMUL R6, R38.reuse, R10 ;  /* 0x0000000a26067220 */ /* 0x040fe20000400000 */
[----:B------:R-:W-:Y:S01]  /*76c0*/  FFMA R7, R41, R4, R7 ;  /* 0x0000000429077223 */ /* 0x000fe20000000007 */
[C---:B------:R-:W-:Y:S01]  /*76d0*/  FMUL R4, R38.reuse, R8 ;  /* 0x0000000826047220 */ /* 0x040fe20000400000 */
[C---:B------:R-:W-:Y:S01]  /*76e0*/  FMUL R11, R38.reuse, R11 ;  /* 0x0000000b260b7220 */ /* 0x040fe20000400000 */
[C---:B------:R-:W-:Y:S01]  /*76f0*/  FMUL R8, R38.reuse, R19 ;  /* 0x0000001326087220 */ /* 0x040fe20000400000 */
[----:B------:R-:W-:Y:S01]  /*7700*/  FMUL R19, R38, R30 ;  /* 0x0000001e26137220 */ /* 0x000fe20000400000 */
[----:B------:R-:W-:Y:S01]  /*7710*/  F2FP.F16.F32.PACK_AB R45, R7, R3 ;  /* 0x00000003072d723e */ /* 0x000fe200000000ff */
[C---:B------:R-:W-:Y:S01]  /*7720*/  FFMA R4, R41.reuse, R40, R4 ;  /* 0x0000002829047223 */ /* 0x040fe20000000004 */
[C---:B------:R-:W-:Y:S01]  /*7730*/  FFMA R5, R41.reuse, R42, R5 ;  /* 0x0000002a29057223 */ /* 0x040fe20000000005 */
[C---:B------:R-:W-:Y:S01]  /*7740*/  FFMA R6, R41.reuse, R43, R6 ;  /* 0x0000002b29067223 */ /* 0x040fe20000000006 */
[--C-:B------:R-:W-:Y:S02]  /*7750*/  HADD2.F32 R40, -RZ, R52.reuse.H0_H0 ;  /* 0x20000034ff287230 */ /* 0x100fe40000004100 */
[----:B------:R-:W-:Y:S01]  /*7760*/  FFMA R11, R41, R44, R11 ;  /* 0x0000002c290b7223 */ /* 0x000fe2000000000b */
[----:B------:R-:W-:Y:S01]  /*7770*/  F2FP.F16.F32.PACK_AB R44, R2, R0 ;  /* 0x00000000022c723e */ /* 0x000fe200000000ff */
[C---:B------:R-:W-:Y:S01]  /*7780*/  FMUL R3, R38.reuse, R14 ;  /* 0x0000000e26037220 */ /* 0x040fe20000400000 */
[C---:B------:R-:W-:Y:S01]  /*7790*/  FMUL R14, R38.reuse, R25 ;  /* 0x00000019260e7220 */ /* 0x040fe20000400000 */
[----:B------:R-:W-:Y:S01]  /*77a0*/  HADD2.F32 R25, -RZ, R52.H1_H1 ;  /* 0x30000034ff197230 */ /* 0x000fe20000004100 */
[----:B------:R-:W-:Y:S01]  /*77b0*/  F2FP.F16.F32.PACK_AB R46, R5, R4 ;  /* 0x00000004052e723e */ /* 0x000fe200000000ff */
[C---:B------:R-:W-:Y:S01]  /*77c0*/  FMUL R0, R38.reuse, R12 ;  /* 0x0000000c26007220 */ /* 0x040fe20000400000 */
[C---:B------:R-:W-:Y:S01]  /*77d0*/  FMUL R2, R38.reuse, R13 ;  /* 0x0000000d26027220 */ /* 0x040fe20000400000 */
[C---:B------:R-:W-:Y:S01]  /*77e0*/  FMUL R4, R38.reuse, R15 ;  /* 0x0000000f26047220 */ /* 0x040fe20000400000 */
[C---:B------:R-:W-:Y:S01]  /*77f0*/  FMUL R15, R38.reuse, R26 ;  /* 0x0000001a260f7220 */ /* 0x040fe20000400000 */
[C---:B------:R-:W-:Y:S01]  /*7800*/  FFMA R0, R41.reuse, R40, R0 ;  /* 0x0000002829007223 */ /* 0x040fe20000000000 */
[--C-:B------:R-:W-:Y:S02]  /*7810*/  HADD2.F32 R26, -RZ, R53.reuse.H0_H0 ;  /* 0x20000035ff1a7230 */ /* 0x100fe40000004100 */
[----:B------:R-:W-:Y:S01]  /*7820*/  FFMA R2, R41, R25, R2 ;  /* 0x0000001929027223 */ /* 0x000fe20000000002 */
[C---:B------:R-:W-:Y:S01]  /*7830*/  FMUL R5, R38.reuse, R16 ;  /* 0x0000001026057220 */ /* 0x040fe20000400000 */
[C---:B------:R-:W-:Y:S01]  /*7840*/  FMUL R16, R38.reuse, R27 ;  /* 0x0000001b26107220 */ /* 0x040fe20000400000 */
[----:B------:R-:W-:Y:S01]  /*7850*/  F2FP.F16.F32.PACK_AB R47, R11, R6 ;  /* 0x000000060b2f723e */ /* 0x000fe200000000ff */
[----:B------:R-:W-:Y:S02]  /*7860*/  HADD2.F32 R27, -RZ, R53.H1_H1 ;  /* 0x30000035ff1b7230 */ /* 0x000fe40000004100 */
[C---:B------:R-:W-:Y:S01]  /*7870*/  FMUL R6, R38.reuse, R17 ;  /* 0x0000001126067220 */ /* 0x040fe20000400000 */
[----:B------:R-:W-:Y:S01]  /*7880*/  FMUL R17, R38, R28 ;  /* 0x0000001c26117220 */ /* 0x000fe20000400000 */
[C---:B------:R-:W-:Y:S01]  /*7890*/  FFMA R3, R41.reuse, R26, R3 ;  /* 0x0000001a29037223 */ /* 0x040fe20000000003 */
[----:B------:R-:W-:Y:S01]  /*78a0*/  STS.128 [R82+0x2000], R44 ;  /* 0x0020002c52007388 */ /* 0x000fe20000000c00 */
[--C-:B------:R-:W-:Y:S01]  /*78b0*/  HADD2.F32 R25, -RZ, R54.reuse.H0_H0 ;  /* 0x20000036ff197230 */ /* 0x100fe20000004100 */
[----:B------:R-:W-:Y:S01]  /*78c0*/  F2FP.F16.F32.PACK_AB R28, R2, R0 ;  /* 0x00000000021c723e */ /* 0x000fe200000000ff */
[----:B------:R-:W-:Y:S02]  /*78d0*/  HADD2.F32 R26, -RZ, R54.H1_H1 ;  /* 0x30000036ff1a7230 */ /* 0x000fe40000004100 */
[C---:B------:R-:W-:Y:S01]  /*78e0*/  FFMA R4, R41.reuse, R27, R4 ;  /* 0x0000001b29047223 */ /* 0x040fe20000000004 */
[--C-:B------:R-:W-:Y:S02]  /*78f0*/  HADD2.F32 R0, -RZ, R55.reuse.H0_H0 ;  /* 0x20000037ff007230 */ /* 0x100fe40000004100 */
[C---:B------:R-:W-:Y:S01]  /*7900*/  FMUL R7, R38.reuse, R18 ;  /* 0x0000001226077220 */ /* 0x040fe20000400000 */
[----:B------:R-:W-:Y:S02]  /*7910*/  HADD2.F32 R2, -RZ, R55.H1_H1 ;  /* 0x30000037ff027230 */ /* 0x000fe40000004100 */
[C---:B------:R-:W-:Y:S01]  /*7920*/  FFMA R5, R41.reuse, R25, R5 ;  /* 0x0000001929057223 */ /* 0x040fe20000000005 */
[C---:B------:R-:W-:Y:S01]  /*7930*/  FFMA R6, R41.reuse, R26, R6 ;  /* 0x0000001a29067223 */ /* 0x040fe20000000006 */
[----:B------:R-:W-:Y:S01]  /*7940*/  FMUL R18, R38, R29 ;  /* 0x0000001d26127220 */ /* 0x000fe20000400000 */
[C---:B------:R-:W-:Y:S01]  /*7950*/  FFMA R7, R41.reuse, R0, R7 ;  /* 0x0000000029077223 */ /* 0x040fe20000000007 */
[----:B------:R-:W-:Y:S01]  /*7960*/  F2FP.F16.F32.PACK_AB R29, R4, R3 ;  /* 0x00000003041d723e */ /* 0x000fe200000000ff */
[--C-:B------:R-:W-:Y:S02]  /*7970*/  HADD2.F32 R0, -RZ, R60.reuse.H0_H0 ;  /* 0x2000003cff007230 */ /* 0x100fe40000004100 */
[C---:B------:R-:W-:Y:S01]  /*7980*/  FFMA R8, R41.reuse, R2, R8 ;  /* 0x0000000229087223 */ /* 0x040fe20000000008 */
[C---:B------:R-:W-:Y:S01]  /*7990*/  FMUL R9, R38.reuse, R20 ;  /* 0x0000001426097220 */ /* 0x040fe20000400000 */
        /* <DEDUP_REMOVED lines=15> */
[----:B------:R-:W-:Y:S02]  /*7a90*/  HADD2.F32 R2, -RZ, R63.H1_H1 ;  /* 0x3000003fff027230 */ /* 0x000fe40000004100 */
[----:B------:R-:W-:Y:S01]  /*7aa0*/  FMUL R20, R38, R31 ;  /* 0x0000001f26147220 */ /* 0x000fe20000400000 */
[----:B------:R-:W-:Y:S01]  /*7ab0*/  F2FP.F16.F32.PACK_AB R30, R6, R5 ;  /* 0x00000005061e723e */ /* 0x000fe200000000ff */
[C---:B------:R-:W-:Y:S01]  /*7ac0*/  FFMA R14, R41.reuse, R0, R14 ;  /* 0x00000000290e7223 */ /* 0x040fe2000000000e */
[C---:B------:R-:W-:Y:S01]  /*7ad0*/  FFMA R15, R41.reuse, R3, R15 ;  /* 0x00000003290f7223 */ /* 0x040fe2000000000f */
[C---:B------:R-:W-:Y:S01]  /*7ae0*/  FFMA R16, R41.reuse, R2, R16 ;  /* 0x0000000229107223 */ /* 0x040fe20000000010 */
[--C-:B------:R-:W-:Y:S01]  /*7af0*/  HADD2.F32 R0, -RZ, R68.reuse.H0_H0 ;  /* 0x20000044ff007230 */ /* 0x100fe20000004100 */
[----:B------:R-:W-:Y:S01]  /*7b00*/  F2FP.F16.F32.PACK_AB R31, R8, R7 ;  /* 0x00000007081f723e */ /* 0x000fe200000000ff */
[----:B------:R-:W-:Y:S02]  /*7b10*/  HADD2.F32 R2, -RZ, R68.H1_H1 ;  /* 0x30000044ff027230 */ /* 0x000fe40000004100 */
[C---:B------:R-:W-:Y:S01]  /*7b20*/  FMUL R21, R38.reuse, R32 ;  /* 0x0000002026157220 */ /* 0x040fe20000400000 */
[--C-:B------:R-:W-:Y:S02]  /*7b30*/  HADD2.F32 R3, -RZ, R69.reuse.H0_H0 ;  /* 0x20000045ff037230 */ /* 0x100fe40000004100 */
[C---:B------:R-:W-:Y:S01]  /*7b40*/  FFMA R17, R41.reuse, R0, R17 ;  /* 0x0000000029117223 */ /* 0x040fe20000000011 */
[----:B------:R-:W-:Y:S01]  /*7b50*/  STS.128 [R95+0x2010], R28 ;  /* 0x0020101c5f007388 */ /* 0x000fe20000000c00 */
[C---:B------:R-:W-:Y:S01]  /*7b60*/  FFMA R18, R41.reuse, R2, R18 ;  /* 0x0000000229127223 */ /* 0x040fe20000000012 */
[----:B------:R-:W-:Y:S02]  /*7b70*/  HADD2.F32 R0, -RZ, R69.H1_H1 ;  /* 0x30000045ff007230 */ /* 0x000fe40000004100 */
[C---:B------:R-:W-:Y:S01]  /*7b80*/  FFMA R19, R41.reuse, R3, R19 ;  /* 0x0000000329137223 */ /* 0x040fe20000000013 */
[--C-:B------:R-:W-:Y:S02]  /*7b90*/  HADD2.F32 R2, -RZ, R70.reuse.H0_H0 ;  /* 0x20000046ff027230 */ /* 0x100fe40000004100 */
[----:B------:R-:W-:Y:S01]  /*7ba0*/  FMUL R22, R38, R33 ;  /* 0x0000002126167220 */ /* 0x000fe20000400000 */
[----:B------:R-:W-:Y:S01]  /*7bb0*/  HADD2.F32 R3, -RZ, R70.H1_H1 ;  /* 0x30000046ff037230 */ /* 0x000fe20000004100 */
[----:B------:R-:W-:Y:S01]  /*7bc0*/  F2FP.F16.F32.PACK_AB R8, R10, R9 ;  /* 0x000000090a08723e */ /* 0x000fe200000000ff */
[--C-:B------:R-:W-:Y:S02]  /*7bd0*/  HADD2.F32 R4, -RZ, R71.reuse.H0_H0 ;  /* 0x20000047ff047230 */ /* 0x100fe40000004100 */
[----:B------:R-:W-:Y:S01]  /*7be0*/  FMUL R23, R38, R34 ;  /* 0x0000002226177220 */ /* 0x000fe20000400000 */
[----:B------:R-:W-:Y:S01]  /*7bf0*/  HADD2.F32 R5, -RZ, R71.H1_H1 ;  /* 0x30000047ff057230 */ /* 0x000fe20000004100 */
[----:B------:R-:W-:Y:S01]  /*7c00*/  F2FP.F16.F32.PACK_AB R9, R12, R11 ;  /* 0x0000000b0c09723e */ /* 0x000fe200000000ff */
[C---:B------:R-:W-:Y:S01]  /*7c10*/  FFMA R20, R41.reuse, R0, R20 ;  /* 0x0000000029147223 */ /* 0x040fe20000000014 */
[----:B------:R-:W-:Y:S01]  /*7c20*/  FMUL R24, R38, R35 ;  /* 0x0000002326187220 */ /* 0x000fe20000400000 */
[----:B------:R-:W-:Y:S01]  /*7c30*/  F2FP.F16.F32.PACK_AB R10, R14, R13 ;  /* 0x0000000d0e0a723e */ /* 0x000fe200000000ff */
[C---:B------:R-:W-:Y:S01]  /*7c40*/  FFMA R21, R41.reuse, R2, R21 ;  /* 0x0000000229157223 */ /* 0x040fe20000000015 */
[----:B------:R-:W-:Y:S01]  /*7c50*/  F2FP.F16.F32.PACK_AB R11, R16, R15 ;  /* 0x0000000f100b723e */ /* 0x000fe200000000ff */
[C---:B------:R-:W-:Y:S01]  /*7c60*/  FFMA R22, R41.reuse, R3, R22 ;  /* 0x0000000329167223 */ /* 0x040fe20000000016 */
[C---:B------:R-:W-:Y:S01]  /*7c70*/  FFMA R23, R41.reuse, R4, R23 ;  /* 0x0000000429177223 */ /* 0x040fe20000000017 */
[----:B------:R-:W-:Y:S01]  /*7c80*/  FFMA R24, R41, R5, R24 ;  /* 0x0000000529187223 */ /* 0x000fe20000000018 */
[----:B------:R-:W-:Y:S01]  /*7c90*/  F2FP.F16.F32.PACK_AB R4, R18, R17 ;  /* 0x000000111204723e */ /* 0x000fe200000000ff */
[----:B------:R-:W-:Y:S01]  /*7ca0*/  STS.128 [R94+0x2020], R8 ;  /* 0x002020085e007388 */ /* 0x000fe20000000c00 */
[----:B------:R-:W-:Y:S02]  /*7cb0*/  F2FP.F16.F32.PACK_AB R5, R20, R19 ;  /* 0x000000131405723e */ /* 0x000fe400000000ff */
[----:B------:R-:W-:Y:S02]  /*7cc0*/  F2FP.F16.F32.PACK_AB R6, R22, R21 ;  /* 0x000000151606723e */ /* 0x000fe400000000ff */
[----:B------:R-:W-:Y:S02]  /*7cd0*/  F2FP.F16.F32.PACK_AB R7, R24, R23 ;  /* 0x000000171807723e */ /* 0x000fe400000000ff */
[----:B------:R-:W-:Y:S02]  /*7ce0*/  MOV R0, UR50 ;  /* 0x0000003200007c02 */ /* 0x000fe40008000f00 */
[----:B------:R-:W-:Y:S01]  /*7cf0*/  @P6 SHF.L.U32 R2, R81, 0x1f, RZ ;  /* 0x0000001f51026819 */ /* 0x000fe200000006ff */
[----:B------:R3:W-:Y:S01]  /*7d00*/  STS.128 [R102+0x2030], R4 ;  /* 0x0020300466007388 */ /* 0x0007e20000000c00 */
[----:B------:R-:W-:Y:S04]  /*7d10*/  @P6 LEA R0, R0, UR49, 0x3 ;  /* 0x0000003100006c11 */ /* 0x000fe8000f8e18ff */
[----:B------:R-:W-:Y:S01]  /*7d20*/  @P6 IADD3 R0, PT, PT, R0, 0x80, RZ ;  /* 0x0000008000006810 */ /* 0x000fe20007ffe0ff */
[----:B------:R-:W-:Y:S01]  /*7d30*/  @!PT LDS RZ, [RZ] ;  /* 0x00000000fffff984 */ /* 0x000fe20000000800 */
[----:B------:R-:W-:Y:S01]  /*7d40*/  @!PT LDS RZ, [RZ] ;  /* 0x00000000fffff984 */ /* 0x000fe20000000800 */
[----:B------:R-:W-:Y:S01]  /*7d50*/  @!PT LDS RZ, [RZ] ;  /* 0x00000000fffff984 */ /* 0x000fe20000000800 */
[----:B------:R-:W-:Y:S01]  /*7d60*/  @!PT LDS RZ, [RZ] ;  /* 0x00000000fffff984 */ /* 0x000fe20000000800 */
[----:B------:R4:W-:Y:S06]  /*7d70*/  MEMBAR.ALL.CTA ;  /* 0x0000000000007992 */ /* 0x0009ec0000008000 */
[----:B----4-:R-:W4:Y:S01]  /*7d80*/  FENCE.VIEW.ASYNC.S ;  /* 0x00000000000073c6 */ /* 0x010f220000000000 */
[----:B-1----:R-:W-:Y:S02]  /*7d90*/  @P6 PRMT R0, R103, 0x654, R0 ;  /* 0x0000065467006816 */ /* 0x002fe40000000000 */
[----:B---3--:R-:W-:Y:S01]  /*7da0*/  LEA R6, R57, UR49, 0x3 ;  /* 0x0000003139067c11 */ /* 0x008fe2000f8e18ff */
[----:B----4-:R-:W-:Y:S06]  /*7db0*/  BAR.SYNC.DEFER_BLOCKING 0x1, 0x80 ;  /* 0x0042000000007b1d */ /* 0x010fec0000010000 */
[----:B------:R-:W-:Y:S05]  /*7dc0*/  @P0 BRA `(.L_x_102) ;  /* 0x0000000000300947 */ /* 0x000fea0003800000 */
[----:B------:R-:W1:Y:S01]  /*7dd0*/  LDCU.64 UR6, c[0x0][0x348] ;  /* 0x00006900ff0677ac */ /* 0x000e620008000a00 */
[----:B------:R-:W-:Y:S02]  /*7de0*/  R2UR UR10, R99 ;  /* 0x00000000630a72ca */ /* 0x000fe400000e0000 */
[----:B------:R-:W-:Y:S01]  /*7df0*/  R2UR UR11, R98 ;  /* 0x00000000620b72ca */ /* 0x000fe200000e0000 */
[----:B------:R-:W-:Y:S01]  /*7e00*/  UIADD3 UR9, UPT, UPT, UR41, 0x20, URZ ;  /* 0x0000002029097890 */ /* 0x000fe2000fffe0ff */
[----:B------:R-:W-:Y:S01]  /*7e10*/  R2UR UR12, R96 ;  /* 0x00000000600c72ca */ /* 0x000fe200000e0000 */
[----:B------:R-:W-:Y:S01]  /*7e20*/  UIADD3 UR8, UPT, UPT, UR49, 0x2200, URZ ;  /* 0x0000220031087890 */ /* 0x000fe2000fffe0ff */
[----:B------:R-:W-:Y:S01]  /*7e30*/  R2UR UR13, R97 ;  /* 0x00000000610d72ca */ /* 0x000fe200000e0000 */
[----:B-1----:R-:W-:Y:S04]  /*7e40*/  UIADD3 UR4, UP0, UPT, UR6, 0x780, URZ ;  /* 0x0000078006047890 */ /* 0x002fe8000ff1e0ff */
[----:B------:R-:W-:Y:S09]  /*7e50*/  UIADD3.X UR5, UPT, UPT, URZ, UR7, URZ, UP0, !UPT ;  /* 0x00000007ff057290 */ /* 0x000ff200087fe4ff */
[----:B------:R1:W-:Y:S01]  /*7e60*/  UTMASTG.5D.IM2COL [UR8], [UR4] ;  /* 0x00000008040073b5 */ /* 0x0003e20008060000 */
[----:B------:R0:W-:Y:S01]  /*7e70*/  UTMACMDFLUSH ;  /* 0x00000000000079b7 */ /* 0x0001e20000000000 */
[----:B-1----:R-:W-:Y:S04]  /*7e80*/  DEPBAR.LE SB0, 0x1 ;  /* 0x000080400000791a */ /* 0x002fe80000000000 */
.L_x_102:
[----:B------:R-:W-:Y:S05]  /*7e90*/  BSYNC.RECONVERGENT B0 ;  /* 0x0000000000007941 */ /* 0x000fea0003800200 */
.L_x_101:
[----:B------:R-:W-:Y:S01]  /*7ea0*/  BAR.SYNC.DEFER_BLOCKING 0x1, 0x80 ;  /* 0x0042000000007b1d */ /* 0x000fe20000010000 */
[----:B------:R-:W-:Y:S04]  /*7eb0*/  UIADD3 UR4, UPT, UPT, UR50, 0x1, URZ ;  /* 0x0000000132047890 */ /* 0x000fe8000fffe0ff */
[----:B------:R-:W-:Y:S04]  /*7ec0*/  UISETP.NE.AND UP0, UPT, UR4, 0x4, UPT ;  /* 0x000000040400788c */ /* 0x000fe8000bf05270 */
[----:B------:R-:W-:Y:S01]  /*7ed0*/  USEL UR40, UR4, URZ, UP0 ;  /* 0x000000ff04287287 */ /* 0x000fe20008000000 */
[----:B------:R1:W-:Y:S01]  /*7ee0*/  @P6 SYNCS.ARRIVE.TRANS64.RED.A1T0 RZ, [R0+URZ], RZ ;  /* 0x000000ff00ff69a7 */ /* 0x0003e200081004ff */
[----:B------:R-:W-:Y:S01]  /*7ef0*/  BSSY B1, `(.L_x_103) ;  /* 0x0000017000017945 */ /* 0x000fe20003800000 */
[----:B------:R-:W3:Y:S02]  /*7f00*/  @P6 SYNCS.PHASECHK.TRANS64.TRYWAIT P0, [R6+URZ+0x60], R2 ;  /* 0x00006002060065a7 */ /* 0x000ee400080011ff */
[----:B---3--:R-:W-:Y:S01]  /*7f10*/  @P6 SEL R58, RZ, 0x1, !P0 ;  /* 0x00000001ff3a6807 */ /* 0x008fe20004000000 */
[----:B-1----:R-:W-:Y:S06]  /*7f20*/  @!P6 BRA `(.L_x_104) ;  /* 0x00000000004ce947 */ /* 0x002fec0003800000 */
        /* <DEDUP_REMOVED lines=9> */
[----:B------:R-:W-:Y:S04]  /*7fc0*/  SHF.L.U32 R5, R81, 0x1f, RZ ;  /* 0x0000001f51057819 */ /* 0x000fe800000006ff */
[----:B------:R-:W1:Y:S02]  /*7fd0*/  SYNCS.PHASECHK.TRANS64.TRYWAIT P0, [R6+URZ+0x60], R5 ;  /* 0x00006005060075a7 */ /* 0x000e6400080011ff */
[----:B-1----:R-:W-:Y:S05]  /*7fe0*/  @!P0 BRA `(.L_x_107) ;  /* 0x0000002400508947 */ /* 0x002fea0003800000 */
.L_x_106:
[----:B------:R-:W-:Y:S05]  /*7ff0*/  BSYNC B0 ;  /* 0x0000000000007941 */ /* 0x000fea0003800000 */
.L_x_105:
[----:B------:R-:W-:Y:S02]  /*8000*/  ISETP.NE.AND P0, PT, R59, RZ, PT ;  /* 0x000000ff3b00720c */ /* 0x000fe40003f05270 */
[----:B------:R-:W-:Y:S11]  /*8010*/  IADD3 R57, PT, PT, R57, 0x1, RZ ;  /* 0x0000000139397810 */ /* 0x000ff60007ffe0ff */
[----:B------:R3:W4:Y:S04]  /*8020*/  @P0 LDS.128 R48, [R4] ;  /* 0x0000000004300984 */ /* 0x0007280000000c00 */
[----:B------:R3:W1:Y:S04]  /*8030*/  @P0 LDS.128 R52, [R3+0x10] ;  /* 0x0000100003340984 */ /* 0x0006680000000c00 */
[----:B------:R3:W1:Y:S04]  /*8040*/  @P0 LDS.128 R60, [R2+0x20] ;  /* 0x00002000023c0984 */ /* 0x0006680000000c00 */
[----:B------:R3:W1:Y:S02]  /*8050*/  @P0 LDS.128 R68, [R0+0x30] ;  /* 0x0000300000440984 */ /* 0x0006640000000c00 */
.L_x_104:
[----:B------:R-:W-:Y:S05]  /*8060*/  BSYNC B1 ;  /* 0x0000000000017941 */ /* 0x000fea0003800000 */
.L_x_103:
[----:B---3--:R-:W-:Y:S05]  /*8070*/  VIADD R0, R39, 0x40 ;  /* 0x0000004027007836 */ /* 0x008fea0000000000 */
[----:B------:R-:W-:Y:S04]  /*8080*/  SHF.R.U32.HI R0, RZ, 0x15, R0 ;  /* 0x00000015ff007819 */ /* 0x000fe80000011600 */
[----:B------:R-:W-:Y:S11]  /*8090*/  LOP3.LUT P0, RZ, R0, 0x3, R86, 0x48, !PT ;  /* 0x0000000300ff7812 */ /* 0x000ff60007804856 */
[----:B------:R-:W-:Y:S02]  /*80a0*/  @!UPT UIADD3 URZ, UPT, UPT, URZ, URZ, URZ ;  /* 0x000000fffffff290 */ /* 0x000fe4000fffe0ff */
[----:B------:R-:W-:Y:S05]  /*80b0*/  @!P0 BRA `(.L_x_108) ;  /* 0x0000000000408947 */ /* 0x000fea0003800000 */
[----:B------:R-:W1:Y:S01]  /*80c0*/  LDCU.64 UR8, c[0x4][0x70] ;  /* 0x01000e00ff0877ac */ /* 0x000e620008000a00 */
[----:B------:R-:W-:Y:S01]  /*80d0*/  MOV R3, 0x0 ;  /* 0x0000000000037802 */ /* 0x000fe20000000f00 */
[----:B------:R-:W-:Y:S02]  /*80e0*/  HFMA2 R12, -RZ, RZ, 0, 5.9604644775390625e-08 ;  /* 0x00000001ff0c7431 */ /* 0x000fe400000001ff */
[----:B------:R-:W-:Y:S02]  /*80f0*/  IMAD.MOV.U32 R8, RZ, RZ, 0x192 ;  /* 0x00000192ff087424 */ /* 0x000fe400078e00ff */
[----:B------:R-:W-:Y:S01]  /*8100*/  IMAD.MOV.U32 R13, RZ, RZ, RZ ;  /* 0x000000ffff0d7224 */ /* 0x000fe200078e00ff */
[----:B------:R-:W3:Y:S01]  /*8110*/  LDCU.64 UR6, c[0x4][0x78] ;  /* 0x01000f00ff0677ac */ /* 0x000ee20008000a00 */
[----:B------:R-:W2:Y:S01]  /*8120*/  LDC.64 R2, c[0x4][R3] ;  /* 0x0100000003027b82 */ /* 0x000ea20000000a00 */
[----:B------:R-:W5:Y:S01]  /*8130*/  LDCU.64 UR4, c[0x4][0x10] ;  /* 0x01000200ff0477ac */ /* 0x000f620008000a00 */
[----:B-1----:R-:W-:Y:S01]  /*8140*/  MOV R5, UR9 ;  /* 0x0000000900057c02 */ /* 0x002fe20008000f00 */
[----:B------:R-:W-:Y:S01]  /*8150*/  IMAD.U32 R4, RZ, RZ, UR8 ;  /* 0x00000008ff047e24 */ /* 0x000fe2000f8e00ff */
[----:B---3--:R-:W-:Y:S01]  /*8160*/  MOV R7, UR7 ;  /* 0x0000000700077c02 */ /* 0x008fe20008000f00 */
[----:B------:R-:W-:Y:S01]  /*8170*/  IMAD.U32 R6, RZ, RZ, UR6 ;  /* 0x00000006ff067e24 */ /* 0x000fe2000f8e00ff */
[----:B-----5:R-:W-:Y:S01]  /*8180*/  MOV R11, UR5 ;  /* 0x00000005000b7c02 */ /* 0x020fe20008000f00 */
[----:B------:R-:W-:Y:S02]  /*8190*/  IMAD.U32 R10, RZ, RZ, UR4 ;  /* 0x00000004ff0a7e24 */ /* 0x000fe4000f8e00ff */
[----:B------:R-:W-:Y:S07]  /*81a0*/  LEPC R20, `(.L_x_108) ;  /* 0x000000001014794e */ /* 0x000fee0000000000 */
[----:B--2-4-:R-:W-:Y:S05]  /*81b0*/  CALL.ABS.NOINC R2 ;  /* 0x0000000002007343 */ /* 0x014fea0003c00000 */
.L_x_108:
[----:B------:R-:W-:Y:S05]  /*81c0*/  WARPSYNC.ALL ;  /* 0x0000000000007948 */ /* 0x000fea0003800000 */
[----:B------:R-:W-:Y:S01]  /*81d0*/  R2UR UR4, R39 ;  /* 0x00000000270472ca */ /* 0x000fe200000e0000 */
[--C-:B----4-:R-:W-:Y:S01]  /*81e0*/  HADD2.F32 R40, -RZ, R48.reuse.H0_H0 ;  /* 0x20000030ff287230 */ /* 0x110fe20000004100 */
[----:B------:R-:W-:Y:S01]  /*81f0*/  ISETP.NE.AND P6, PT, R101, RZ, PT ;  /* 0x000000ff6500720c */ /* 0x000fe20003fc5270 */
[----:B------:R-:W-:Y:S01]  /*8200*/  HADD2.F32 R42, -RZ, R48.H1_H1 ;  /* 0x30000030ff2a7230 */ /* 0x000fe20000004100 */
[----:B------:R-:W-:Y:S01]  /*8210*/  ISETP.NE.AND P0, PT, R84, RZ, PT ;  /* 0x000000ff5400720c */ /* 0x000fe20003f05270 */
[----:B------:R-:W-:Y:S01]  /*8220*/  HADD2.F32 R43, -RZ, R49.H0_H0 ;  /* 0x20000031ff2b7230 */ /* 0x000fe20000004100 */
[----:B------:R-:W-:Y:S07]  /*8230*/  BSSY.RECONVERGENT B0, `(.L_x_109) ;  /* 0x000008d000007945 */ /* 0x000fee0003800200 */
[----:B-1----:R-:W1:Y:S02]  /*8240*/  LDTM.x32 R4, tmem[UR4+0x40] ;  /* 0x00004004000479ee */ /* 0x002e6400082c0000 */
[C---:B-1----:R-:W-:Y:S01]  /*8250*/  FMUL R0, R38.reuse, R4 ;  /* 0x0000000426007220 */ /* 0x042fe20000400000 */
[C---:B------:R-:W-:Y:S01]  /*8260*/  FMUL R4, R38.reuse, R8 ;  /* 0x0000000826047220 */ /* 0x040fe20000400000 */
[C---:B------:R-:W-:Y:S01]  /*8270*/  FMUL R2, R38.reuse, R5 ;  /* 0x0000000526027220 */ /* 0x040fe20000400000 */
[C---:B------:R-:W-:Y:S01]  /*8280*/  FMUL R8, R38.reuse, R12 ;  /* 0x0000000c26087220 */ /* 0x040fe20000400000 */
[C---:B------:R-:W-:Y:S01]  /*8290*/  FFMA R0, R41.reuse, R40, R0 ;  /* 0x0000002829007223 */ /* 0x040fe20000000000 */
[C---:B------:R-:W-:Y:S01]  /*82a0*/  FMUL R3, R38.reuse, R6 ;  /* 0x0000000626037220 */ /* 0x040fe20000400000 */
[C---:B------:R-:W-:Y:S01]  /*82b0*/  FFMA R2, R41.reuse, R42, R2 ;  /* 0x0000002a29027223 */ /* 0x040fe20000000002 */
[--C-:B------:R-:W-:Y:S02]  /*82c0*/  HADD2.F32 R40, -RZ, R51.reuse.H0_H0 ;  /* 0x20000033ff287230 */ /* 0x100fe40000004100 */
[----:B------:R-:W-:Y:S01]  /*82d0*/  FMUL R5, R38, R9 ;  /* 0x0000000926057220 */ /* 0x000fe20000400000 */
[C---:B------:R-:W-:Y:S01]  /*82e0*/  FFMA R3, R41.reuse, R43, R3 ;  /* 0x0000002b29037223 */ /* 0x040fe20000000003 */
[----:B------:R-:W-:Y:S01]  /*82f0*/  HADD2.F32 R42, -RZ, R51.H1_H1 ;  /* 0x30000033ff2a7230 */ /* 0x000fe20000004100 */
[----:B------:R-:W-:Y:S01]  /*8300*/  F2FP.F16.F32.PACK_AB R44, R2, R0 ;  /* 0x00000000022c723e */ /* 0x000fe200000000ff */
[C---:B------:R-:W-:Y:S01]  /*8310*/  FMUL R12, R38.reuse, R16 ;  /* 0x00000010260c7220 */ /* 0x040fe20000400000 */
[C---:B------:R-:W-:Y:S01]  /*8320*/  FMUL R6, R38.reuse, R10 ;  /* 0x0000000a26067220 */ /* 0x040fe20000400000 */
[--C-:B------:R-:W-:Y:S02]  /*8330*/  HADD2.F32 R0, -RZ, R52.reuse.H0_H0 ;  /* 0x20000034ff007230 */ /* 0x100fe40000004100 */
[C---:B------:R-:W-:Y:S01]  /*8340*/  FMUL R9, R38.reuse, R13 ;  /* 0x0000000d26097220 */ /* 0x040fe20000400000 */
[C---:B------:R-:W-:Y:S01]  /*8350*/  FMUL R16, R38.reuse, R20 ;  /* 0x0000001426107220 */ /* 0x040fe20000400000 */
[----:B------:R-:W-:Y:S02]  /*8360*/  HADD2.F32 R2, -RZ, R52.H1_H1 ;  /* 0x30000034ff027230 */ /* 0x000fe40000004100 */
[C---:B------:R-:W-:Y:S01]  /*8370*/  FMUL R10, R38.reuse, R14 ;  /* 0x0000000e260a7220 */ /* 0x040fe20000400000 */
        /* <DEDUP_REMOVED lines=14> */
[--C-:B------:R-:W-:Y:S02]  /*8460*/  HADD2.F32 R33, -RZ, R50.reuse.H0_H0 ;  /* 0x20000032ff217230 */ /* 0x100fe40000004100 */
[C---:B------:R-:W-:Y:S01]  /*8470*/  FMUL R30, R38.reuse, R34 ;  /* 0x00000022261e7220 */ /* 0x040fe20000400000 */
[----:B------:R-:W-:Y:S02]  /*8480*/  HADD2.F32 R34, -RZ, R50.H1_H1 ;  /* 0x30000032ff227230 */ /* 0x000fe40000004100 */
[C---:B------:R-:W-:Y:S01]  /*8490*/  FFMA R7, R41.reuse, R32, R7 ;  /* 0x0000002029077223 */ /* 0x040fe20000000007 */
[C---:B------:R-:W-:Y:S01]  /*84a0*/  FMUL R11, R38.reuse, R11 ;  /* 0x0000000b260b7220 */ /* 0x040fe20000400000 */
[C---:B------:R-:W-:Y:S01]  /*84b0*/  FFMA R4, R41.reuse, R33, R4 ;  /* 0x0000002129047223 */ /* 0x040fe20000000004 */
[C---:B------:R-:W-:Y:S01]  /*84c0*/  FMUL R15, R38.reuse, R15 ;  /* 0x0000000f260f7220 */ /* 0x040fe20000400000 */
[C---:B------:R-:W-:Y:S01]  /*84d0*/  FFMA R5, R41.reuse, R34, R5 ;  /* 0x0000002229057223 */ /* 0x040fe20000000005 */
[----:B------:R-:W-:Y:S01]  /*84e0*/  FFMA R6, R41, R40, R6 ;  /* 0x0000002829067223 */ /* 0x000fe20000000006 */
[----:B------:R-:W-:Y:S01]  /*84f0*/  F2FP.F16.F32.PACK_AB R45, R7, R3 ;  /* 0x00000003072d723e */ /* 0x000fe200000000ff */
[C---:B------:R-:W-:Y:S01]  /*8500*/  FFMA R11, R41.reuse, R42, R11 ;  /* 0x0000002a290b7223 */ /* 0x040fe2000000000b */
[C---:B------:R-:W-:Y:S01]  /*8510*/  FFMA R8, R41.reuse, R0, R8 ;  /* 0x0000000029087223 */ /* 0x040fe20000000008 */
[--C-:B------:R-:W-:Y:S02]  /*8520*/  HADD2.F32 R3, -RZ, R53.reuse.H0_H0 ;  /* 0x20000035ff037230 */ /* 0x100fe40000004100 */
[C---:B------:R-:W-:Y:S01]  /*8530*/  FFMA R9, R41.reuse, R2, R9 ;  /* 0x0000000229097223 */ /* 0x040fe20000000009 */
[----:B------:R-:W-:Y:S02]  /*8540*/  HADD2.F32 R0, -RZ, R53.H1_H1 ;  /* 0x30000035ff007230 */ /* 0x000fe40000004100 */
[C---:B------:R-:W-:Y:S01]  /*8550*/  FMUL R19, R38.reuse, R19 ;  /* 0x0000001326137220 */ /* 0x040fe20000400000 */
[--C-:B------:R-:W-:Y:S02]  /*8560*/  HADD2.F32 R2, -RZ, R54.reuse.H0_H0 ;  /* 0x20000036ff027230 */ /* 0x100fe40000004100 */
[C---:B------:R-:W-:Y:S01]  /*8570*/  FFMA R10, R41.reuse, R3, R10 ;  /* 0x00000003290a7223 */ /* 0x040fe2000000000a */
[--C-:B------:R-:W-:Y:S02]  /*8580*/  HADD2.F32 R3, -RZ, R55.reuse.H0_H0 ;  /* 0x20000037ff037230 */ /* 0x100fe40000004100 */
[C---:B------:R-:W-:Y:S01]  /*8590*/  FFMA R15, R41.reuse, R0, R15 ;  /* 0x00000000290f7223 */ /* 0x040fe2000000000f */
[----:B------:R-:W-:Y:S02]  /*85a0*/  HADD2.F32 R0, -RZ, R54.H1_H1 ;  /* 0x30000036ff007230 */ /* 0x000fe40000004100 */
[C---:B------:R-:W-:Y:S01]  /*85b0*/  FFMA R12, R41.reuse, R2, R12 ;  /* 0x00000002290c7223 */ /* 0x040fe2000000000c */
[--C-:B------:R-:W-:Y:S02]  /*85c0*/  HADD2.F32 R2, -RZ, R60.reuse.H0_H0 ;  /* 0x2000003cff027230 */ /* 0x100fe40000004100 */
[C---:B------:R-:W-:Y:S01]  /*85d0*/  FMUL R23, R38.reuse, R23 ;  /* 0x0000001726177220 */ /* 0x040fe20000400000 */
[C---:B------:R-:W-:Y:S01]  /*85e0*/  FMUL R27, R38.reuse, R27 ;  /* 0x0000001b261b7220 */ /* 0x040fe20000400000 */
[C---:B------:R-:W-:Y:S01]  /*85f0*/  FFMA R13, R41.reuse, R0, R13 ;  /* 0x00000000290d7223 */ /* 0x040fe2000000000d */
[----:B------:R-:W-:Y:S02]  /*8600*/  HADD2.F32 R0, -RZ, R55.H1_H1 ;  /* 0x30000037ff007230 */ /* 0x000fe40000004100 */
[----:B------:R-:W-:Y:S01]  /*8610*/  FFMA R14, R41, R3, R14 ;  /* 0x00000003290e7223 */ /* 0x000fe2000000000e */
[----:B------:R-:W-:Y:S01]  /*8620*/  HADD2.F32 R3, -RZ, R60.H1_H1 ;  /* 0x3000003cff037230 */ /* 0x000fe20000004100 */
[----:B------:R-:W-:Y:S01]  /*8630*/  F2FP.F16.F32.PACK_AB R46, R5, R4 ;  /* 0x00000004052e723e */ /* 0x000fe200000000ff */
[C---:B------:R-:W-:Y:S01]  /*8640*/  FMUL R31, R38.reuse, R31 ;  /* 0x0000001f261f7220 */ /* 0x040fe20000400000 */
[C---:B------:R-:W-:Y:S01]  /*8650*/  FFMA R19, R41.reuse, R0, R19 ;  /* 0x0000000029137223 */ /* 0x040fe20000000013 */
[--C-:B------:R-:W-:Y:S02]  /*8660*/  HADD2.F32 R0, -RZ, R61.reuse.H0_H0 ;  /* 0x2000003dff007230 */ /* 0x100fe40000004100 */
[C---:B------:R-:W-:Y:S01]  /*8670*/  FFMA R16, R41.reuse, R2, R16 ;  /* 0x0000000229107223 */ /* 0x040fe20000000010 */
[----:B------:R-:W-:Y:S01]  /*8680*/  FFMA R17, R41, R3, R17 ;  /* 0x0000000329117223 */ /* 0x000fe20000000011 */
[----:B------:R-:W-:Y:S01]  /*8690*/  HADD2.F32 R2, -RZ, R61.H1_H1 ;  /* 0x3000003dff027230 */ /* 0x000fe20000004100 */
[----:B------:R-:W-:Y:S01]  /*86a0*/  F2FP.F16.F32.PACK_AB R47, R11, R6 ;  /* 0x000000060b2f723e */ /* 0x000fe200000000ff */
[----:B------:R-:W-:Y:S01]  /*86b0*/  FFMA R18, R41, R0, R18 ;  /* 0x0000000029127223 */ /* 0x000fe20000000012 */
[--C-:B------:R-:W-:Y:S01]  /*86c0*/  HADD2.F32 R0, -RZ, R62.reuse.H0_H0 ;  /* 0x2000003eff007230 */ /* 0x100fe20000004100 */
[----:B------:R-:W-:Y:S01]  /*86d0*/  F2FP.F16.F32.PACK_AB R8, R9, R8 ;  /* 0x000000080908723e */ /* 0x000fe200000000ff */
[C---:B------:R-:W-:Y:S01]  /*86e0*/  FFMA R23, R41.reuse, R2, R23 ;  /* 0x0000000229177223 */ /* 0x040fe20000000017 */
[----:B------:R1:W-:Y:S01]  /*86f0*/  STS.128 [R82+0x4000], R44 ;  /* 0x0040002c52007388 */ /* 0x0003e20000000c00 */
[----:B------:R-:W-:Y:S02]  /*8700*/  HADD2.F32 R2, -RZ, R62.H1_H1 ;  /* 0x3000003eff027230 */ /* 0x000fe40000004100 */
[----:B------:R-:W-:Y:S01]  /*8710*/  FFMA R20, R41, R0, R20 ;  /* 0x0000000029147223 */ /* 0x000fe20000000014 */
[--C-:B------:R-:W-:Y:S01]  /*8720*/  HADD2.F32 R3, -RZ, R63.reuse.H0_H0 ;  /* 0x2000003fff037230 */ /* 0x100fe20000004100 */
[----:B------:R-:W-:Y:S01]  /*8730*/  F2FP.F16.F32.PACK_AB R9, R15, R10 ;  /* 0x0000000a0f09723e */ /* 0x000fe200000000ff */
[----:B------:R-:W-:Y:S02]  /*8740*/  HADD2.F32 R0, -RZ, R63.H1_H1 ;  /* 0x3000003fff007230 */ /* 0x000fe40000004100 */
[C---:B------:R-:W-:Y:S01]  /*8750*/  FFMA R21, R41.reuse, R2, R21 ;  /* 0x0000000229157223 */ /* 0x040fe20000000015 */
[--C-:B------:R-:W-:Y:S02]  /*8760*/  HADD2.F32 R2, -RZ, R68.reuse.H0_H0 ;  /* 0x20000044ff027230 */ /* 0x100fe40000004100 */
[C---:B------:R-:W-:Y:S01]  /*8770*/  FFMA R22, R41.reuse, R3, R22 ;  /* 0x0000000329167223 */ /* 0x040fe20000000016 */
[--C-:B------:R-:W-:Y:S02]  /*8780*/  HADD2.F32 R3, -RZ, R69.reuse.H0_H0 ;  /* 0x20000045ff037230 */ /* 0x100fe40000004100 */
[----:B------:R-:W-:Y:S01]  /*8790*/  FFMA R27, R41, R0, R27 ;  /* 0x00000000291b7223 */ /* 0x000fe2000000001b */
[----:B------:R-:W-:Y:S01]  /*87a0*/  HADD2.F32 R0, -RZ, R68.H1_H1 ;  /* 0x30000044ff007230 */ /* 0x000fe20000004100 */
[----:B------:R-:W-:Y:S01]  /*87b0*/  F2FP.F16.F32.PACK_AB R10, R13, R12 ;  /* 0x0000000c0d0a723e */ /* 0x000fe200000000ff */
[----:B------:R-:W-:Y:S01]  /*87c0*/  FFMA R24, R41, R2, R24 ;  /* 0x0000000229187223 */ /* 0x000fe20000000018 */
[----:B------:R-:W-:Y:S01]  /*87d0*/  F2FP.F16.F32.PACK_AB R11, R19, R14 ;  /* 0x0000000e130b723e */ /* 0x000fe200000000ff */
[--C-:B------:R-:W-:Y:S02]  /*87e0*/  HADD2.F32 R2, -RZ, R70.reuse.H0_H0 ;  /* 0x20000046ff027230 */ /* 0x100fe40000004100 */
[C---:B------:R-:W-:Y:S01]  /*87f0*/  FFMA R25, R41.reuse, R0, R25 ;  /* 0x0000000029197223 */ /* 0x040fe20000000019 */
[----:B------:R-:W-:Y:S02]  /*8800*/  HADD2.F32 R0, -RZ, R69.H1_H1 ;  /* 0x30000045ff007230 */ /* 0x000fe40000004100 */
[----:B------:R-:W-:Y:S01]  /*8810*/  FFMA R26, R41, R3, R26 ;  /* 0x00000003291a7223 */ /* 0x000fe2000000001a */
[----:B------:R1:W-:Y:S01]  /*8820*/  STS.128 [R95+0x4010], R8 ;  /* 0x004010085f007388 */ /* 0x0003e20000000c00 */
[----:B------:R-:W-:Y:S01]  /*8830*/  HADD2.F32 R3, -RZ, R70.H1_H1 ;  /* 0x30000046ff037230 */ /* 0x000fe20000004100 */
[----:B------:R-:W-:Y:S01]  /*8840*/  F2FP.F16.F32.PACK_AB R16, R17, R16 ;  /* 0x000000101110723e */ /* 0x000fe200000000ff */
[--C-:B------:R-:W-:Y:S01]  /*8850*/  HADD2.F32 R4, -RZ, R71.reuse.H0_H0 ;  /* 0x20000047ff047230 */ /* 0x100fe20000004100 */
[----:B------:R-:W-:Y:S01]  /*8860*/  F2FP.F16.F32.PACK_AB R17, R23, R18 ;  /* 0x000000121711723e */ /* 0x000fe200000000ff */
[----:B------:R-:W-:Y:S02]  /*8870*/  HADD2.F32 R5, -RZ, R71.H1_H1 ;  /* 0x30000047ff057230 */ /* 0x000fe40000004100 */
        /* <DEDUP_REMOVED lines=12> */
[----:B------:R-:W-:Y:S02]  /*8940*/  F2FP.F16.F32.PACK_AB R27, R35, R30 ;  /* 0x0000001e231b723e */ /* 0x000fe400000000ff */
[----:B------:R-:W-:Y:S02]  /*8950*/  MOV R0, UR40 ;  /* 0x0000002800007c02 */ /* 0x000fe40008000f00 */
[----:B------:R-:W-:Y:S01]  /*8960*/  LEA R2, R57, UR49, 0x3 ;  /* 0x0000003139027c11 */ /* 0x000fe2000f8e18ff */
[----:B------:R1:W-:Y:S01]  /*8970*/  STS.128 [R102+0x4030], R24 ;  /* 0x0040301866007388 */ /* 0x0003e20000000c00 */
[----:B------:R-:W-:Y:S02]  /*8980*/  @P6 LEA R0, R0, UR49, 0x3 ;  /* 0x0000003100006c11 */ /* 0x000fe4000f8e18ff */
[----:B------:R-:W-:Y:S02]  /*8990*/  @P6 SHF.L.U32 R3, R81, 0x1f, RZ ;  /* 0x0000001f51036819 */ /* 0x000fe400000006ff */
[----:B------:R-:W-:Y:S01]  /*89a0*/  @P6 IADD3 R0, PT, PT, R0, 0x80, RZ ;  /* 0x0000008000006810 */ /* 0x000fe20007ffe0ff */
[----:B------:R-:W-:Y:S01]  /*89b0*/  @!PT LDS RZ, [RZ] ;  /* 0x00000000fffff984 */ /* 0x000fe20000000800 */
[----:B------:R-:W-:Y:S01]  /*89c0*/  @!PT LDS RZ, [RZ] ;  /* 0x00000000fffff984 */ /* 0x000fe20000000800 */
[----:B------:R-:W-:Y:S01]  /*89d0*/  @!PT LDS RZ, [RZ] ;  /* 0x00000000fffff984 */ /* 0x000fe20000000800 */
[----:B------:R-:W-:Y:S01]  /*89e0*/  @!PT LDS RZ, [RZ] ;  /* 0x00000000fffff984 */ /* 0x000fe20000000800 */
[----:B------:R3:W-:Y:S06]  /*89f0*/  MEMBAR.ALL.CTA ;  /* 0x0000000000007992 */ /* 0x0007ec0000008000 */
[----:B---3--:R-:W3:Y:S01]  /*8a00*/  FENCE.VIEW.ASYNC.S ;  /* 0x00000000000073c6 */ /* 0x008ee20000000000 */
[----:B------:R-:W-:Y:S01]  /*8a10*/  @P6 PRMT R0, R103, 0x654, R0 ;  /* 0x0000065467006816 */ /* 0x000fe20000000000 */
[----:B---3--:R-:W-:Y:S06]  /*8a20*/  BAR.SYNC.DEFER_BLOCKING 0x1, 0x80 ;  /* 0x0042000000007b1d */ /* 0x008fec0000010000 */
[----:B------:R-:W-:Y:S05]  /*8a30*/  @P0 BRA `(.L_x_110) ;  /* 0x0000000000300947 */ /* 0x000fea0003800000 */
[----:B------:R-:W3:Y:S01]  /*8a40*/  LDCU.64 UR6, c[0x0][0x348] ;  /* 0x00006900ff0677ac */ /* 0x000ee20008000a00 */
[----:B------:R-:W-:Y:S02]  /*8a50*/  R2UR UR10, R99 ;  /* 0x00000000630a72ca */ /* 0x000fe400000e0000 */
[----:B------:R-:W-:Y:S01]  /*8a60*/  R2UR UR11, R98 ;  /* 0x00000000620b72ca */ /* 0x000fe200000e0000 */
[----:B------:R-:W-:Y:S01]  /*8a70*/  UIADD3 UR9, UPT, UPT, UR41, 0x40, URZ ;  /* 0x0000004029097890 */ /* 0x000fe2000fffe0ff */
[----:B------:R-:W-:Y:S01]  /*8a80*/  R2UR UR12, R96 ;  /* 0x00000000600c72ca */ /* 0x000fe200000e0000 */
[----:B------:R-:W-:Y:S01]  /*8a90*/  UIADD3 UR8, UPT, UPT, UR49, 0x4200, URZ ;  /* 0x0000420031087890 */ /* 0x000fe2000fffe0ff */
[----:B------:R-:W-:Y:S01]  /*8aa0*/  R2UR UR13, R97 ;  /* 0x00000000610d72ca */ /* 0x000fe200000e0000 */
[----:B---3--:R-:W-:Y:S04]  /*8ab0*/  UIADD3 UR4, UP0, UPT, UR6, 0x780, URZ ;  /* 0x0000078006047890 */ /* 0x008fe8000ff1e0ff */
[----:B------:R-:W-:Y:S09]  /*8ac0*/  UIADD3.X UR5, UPT, UPT, URZ, UR7, URZ, UP0, !UPT ;  /* 0x00000007ff057290 */ /* 0x000ff200087fe4ff */
[----:B------:R3:W-:Y:S01]  /*8ad0*/  UTMASTG.5D.IM2COL [UR8], [UR4] ;  /* 0x00000008040073b5 */ /* 0x0007e20008060000 */
[----:B------:R0:W-:Y:S01]  /*8ae0*/  UTMACMDFLUSH ;  /* 0x00000000000079b7 */ /* 0x0001e20000000000 */
[----:B---3--:R-:W-:Y:S04]  /*8af0*/  DEPBAR.LE SB0, 0x1 ;  /* 0x000080400000791a */ /* 0x008fe80000000000 */
.L_x_110:
[----:B------:R-:W-:Y:S05]  /*8b00*/  BSYNC.RECONVERGENT B0 ;  /* 0x0000000000007941 */ /* 0x000fea0003800200 */
.L_x_109:
[----:B------:R-:W-:Y:S01]  /*8b10*/  BAR.SYNC.DEFER_BLOCKING 0x1, 0x80 ;  /* 0x0042000000007b1d */ /* 0x000fe20000010000 */
[----:B------:R-:W-:Y:S04]  /*8b20*/  UIADD3 UR4, UPT, UPT, UR40, 0x1, URZ ;  /* 0x0000000128047890 */ /* 0x000fe8000fffe0ff */
[----:B------:R-:W-:Y:S04]  /*8b30*/  UISETP.NE.AND UP0, UPT, UR4, 0x4, UPT ;  /* 0x000000040400788c */ /* 0x000fe8000bf05270 */
[----:B------:R-:W-:Y:S01]  /*8b40*/  USEL UR50, UR4, URZ, UP0 ;  /* 0x000000ff04327287 */ /* 0x000fe20008000000 */
[----:B------:R3:W-:Y:S01]  /*8b50*/  @P6 SYNCS.ARRIVE.TRANS64.RED.A1T0 RZ, [R0+URZ], RZ ;  /* 0x000000ff00ff69a7 */ /* 0x0007e200081004ff */
[----:B------:R-:W-:Y:S01]  /*8b60*/  BSSY B1, `(.L_x_111) ;  /* 0x0000017000017945 */ /* 0x000fe20003800000 */
[----:B------:R-:W4:Y:S02]  /*8b70*/  @P6 SYNCS.PHASECHK.TRANS64.TRYWAIT P0, [R2+URZ+0x60], R3 ;  /* 0x00006003020065a7 */ /* 0x000f2400080011ff */
[----:B----4-:R-:W-:Y:S01]  /*8b80*/  @P6 SEL R58, RZ, 0x1, !P0 ;  /* 0x00000001ff3a6807 */ /* 0x010fe20004000000 */
[----:B---3--:R-:W-:Y:S06]  /*8b90*/  @!P6 BRA `(.L_x_112) ;  /* 0x00000000004ce947 */ /* 0x008fec0003800000 */
        /* <DEDUP_REMOVED lines=10> */
[----:B------:R-:W3:Y:S02]  /*8c40*/  SYNCS.PHASECHK.TRANS64.TRYWAIT P0, [R2+URZ+0x60], R5 ;  /* 0x00006005020075a7 */ /* 0x000ee400080011ff */
[----:B---3--:R-:W-:Y:S05]  /*8c50*/  @!P0 BRA `(.L_x_115) ;  /* 0x0000001800488947 */ /* 0x008fea0003800000 */
.L_x_114:
[----:B------:R-:W-:Y:S05]  /*8c60*/  BSYNC B0 ;  /* 0x0000000000007941 */ /* 0x000fea0003800000 */
.L_x_113:
[----:B------:R-:W-:Y:S11]  /*8c70*/  ISETP.NE.AND P0, PT, R59, RZ, PT ;  /* 0x000000ff3b00720c */ /* 0x000ff60003f05270 */
[----:B------:R-:W-:Y:S02]  /*8c80*/  @!UPT UIADD3 URZ, UPT, UPT, URZ, URZ, URZ ;  /* 0x000000fffffff290 */ /* 0x000fe4000fffe0ff */
[----:B------:R4:W1:Y:S04]  /*8c90*/  @P0 LDS.128 R48, [R4] ;  /* 0x0000000004300984 */ /* 0x0008680000000c00 */
[----:B------:R4:W1:Y:S04]  /*8ca0*/  @P0 LDS.128 R52, [R3+0x10] ;  /* 0x0000100003340984 */ /* 0x0008680000000c00 */
[----:B------:R4:W1:Y:S04]  /*8cb0*/  @P0 LDS.128 R60, [R0+0x20] ;  /* 0x00002000003c0984 */ /* 0x0008680000000c00 */
[----:B------:R4:W1:Y:S02]  /*8cc0*/  @P0 LDS.128 R68, [R57+0x30] ;  /* 0x0000300039440984 */ /* 0x0008640000000c00 */
.L_x_112:
[----:B------:R-:W-:Y:S05]  /*8cd0*/  BSYNC B1 ;  /* 0x0000000000017941 */ /* 0x000fea0003800000 */
.L_x_111:
[----:B----4-:R-:W-:Y:S05]  /*8ce0*/  VIADD R0, R39, 0x60 ;  /* 0x0000006027007836 */ /* 0x010fea0000000000 */
[----:B------:R-:W-:Y:S04]  /*8cf0*/  SHF.R.U32.HI R0, RZ, 0x15, R0 ;  /* 0x00000015ff007819 */ /* 0x000fe80000011600 */
[----:B------:R-:W-:Y:S11]  /*8d00*/  LOP3.LUT P0, RZ, R0, 0x3, R86, 0x48, !PT ;  /* 0x0000000300ff7812 */ /* 0x000ff60007804856 */
[----:B------:R-:W-:Y:S02]  /*8d10*/  @!UPT UIADD3 URZ, UPT, UPT, URZ, URZ, URZ ;  /* 0x000000fffffff290 */ /* 0x000fe4000fffe0ff */
[----:B------:R-:W-:Y:S05]  /*8d20*/  @!P0 BRA `(.L_x_116) ;  /* 0x0000000000408947 */ /* 0x000fea0003800000 */
[----:B------:R-:W4:Y:S01]  /*8d30*/  LDCU.64 UR8, c[0x4][0x70] ;  /* 0x01000e00ff0877ac */ /* 0x000f220008000a00 */
[----:B------:R-:W-:Y:S01]  /*8d40*/  MOV R3, 0x0 ;  /* 0x0000000000037802 */ /* 0x000fe20000000f00 */
[----:B------:R-:W-:Y:S02]  /*8d50*/  HFMA2 R12, -RZ, RZ, 0, 5.9604644775390625e-08 ;  /* 0x00000001ff0c7431 */ /* 0x000fe400000001ff */
[----:B-1----:R-:W-:Y:S02]  /*8d60*/  IMAD.MOV.U32 R8, RZ, RZ, 0x192 ;  /* 0x00000192ff087424 */ /* 0x002fe400078e00ff */
[----:B------:R-:W-:Y:S01]  /*8d70*/  IMAD.MOV.U32 R13, RZ, RZ, RZ ;  /* 0x000000ffff0d7224 */ /* 0x000fe200078e00ff */
[----:B------:R-:W1:Y:S01]  /*8d80*/  LDCU.64 UR6, c[0x4][0x78] ;  /* 0x01000f00ff0677ac */ /* 0x000e620008000a00 */
[----:B---3--:R-:W3:Y:S01]  /*8d90*/  LDC.64 R2, c[0x4][R3] ;  /* 0x0100000003027b82 */ /* 0x008ee20000000a00 */
[----:B------:R-:W5:Y:S01]  /*8da0*/  LDCU.64 UR4, c[0x4][0x10] ;  /* 0x01000200ff0477ac */ /* 0x000f620008000a00 */
[----:B----4-:R-:W-:Y:S01]  /*8db0*/  MOV R5, UR9 ;  /* 0x0000000900057c02 */ /* 0x010fe20008000f00 */
[----:B------:R-:W-:Y:S01]  /*8dc0*/  IMAD.U32 R4, RZ, RZ, UR8 ;  /* 0x00000008ff047e24 */ /* 0x000fe2000f8e00ff */
[----:B-1----:R-:W-:Y:S01]  /*8dd0*/  MOV R7, UR7 ;  /* 0x0000000700077c02 */ /* 0x002fe20008000f00 */
[----:B------:R-:W-:Y:S01]  /*8de0*/  IMAD.U32 R6, RZ, RZ, UR6 ;  /* 0x00000006ff067e24 */ /* 0x000fe2000f8e00ff */
[----:B-----5:R-:W-:Y:S01]  /*8df0*/  MOV R11, UR5 ;  /* 0x00000005000b7c02 */ /* 0x020fe20008000f00 */
[----:B------:R-:W-:Y:S02]  /*8e00*/  IMAD.U32 R10, RZ, RZ, UR4 ;  /* 0x00000004ff0a7e24 */ /* 0x000fe4000f8e00ff */
[----:B------:R-:W-:Y:S07]  /*8e10*/  LEPC R20, `(.L_x_116) ;  /* 0x000000001014794e */ /* 0x000fee0000000000 */
[----:B--23--:R-:W-:Y:S05]  /*8e20*/  CALL.ABS.NOINC R2 ;  /* 0x0000000002007343 */ /* 0x00cfea0003c00000 */
.L_x_116:
[----:B------:R-:W-:Y:S01]  /*8e30*/  ISETP.NE.AND P0, PT, R84, RZ, PT ;  /* 0x000000ff5400720c */ /* 0x000fe20003f05270 */
[----:B------:R-:W-:Y:S05]  /*8e40*/  WARPSYNC.ALL ;  /* 0x0000000000007948 */ /* 0x000fea0003800000 */
[----:B------:R-:W-:Y:S01]  /*8e50*/  R2UR UR4, R39 ;  /* 0x00000000270472ca */ /* 0x000fe200000e0000 */
[----:B------:R-:W4:Y:S01]  /*8e60*/  S2UR UR6, SR_CgaCtaId ;  /* 0x00000000000679c3 */ /* 0x000f220000008800 */
[----:B------:R-:W-:Y:S01]  /*8e70*/  R2UR UR5, R56 ;  /* 0x00000000380572ca */ /* 0x000fe200000e0000 */
[--C-:B-1----:R-:W-:Y:S01]  /*8e80*/  HADD2.F32 R0, -RZ, R48.reuse.H0_H0 ;  /* 0x20000030ff007230 */ /* 0x102fe20000004100 */
[----:B------:R-:W-:Y:S01]  /*8e90*/  BSSY.RECONVERGENT B0, `(.L_x_117) ;  /* 0x000008d000007945 */ /* 0x000fe20003800200 */
[----:B---3--:R-:W-:Y:S02]  /*8ea0*/  HADD2.F32 R2, -RZ, R48.H1_H1 ;  /* 0x30000030ff027230 */ /* 0x008fe40000004100 */
[--C-:B------:R-:W-:Y:S02]  /*8eb0*/  HADD2.F32 R3, -RZ, R49.reuse.H0_H0 ;  /* 0x20000031ff037230 */ /* 0x100fe40000004100 */
[----:B------:R-:W-:Y:S02]  /*8ec0*/  HADD2.F32 R39, -RZ, R49.H1_H1 ;  /* 0x30000031ff277230 */ /* 0x000fe40000004100 */
[--C-:B------:R-:W-:Y:S02]  /*8ed0*/  HADD2.F32 R40, -RZ, R50.reuse.H0_H0 ;  /* 0x20000032ff287230 */ /* 0x100fe40000004100 */
[----:B------:R-:W1:Y:S01]  /*8ee0*/  LDTM.x32 R4, tmem[UR4+0x60] ;  /* 0x00006004000479ee */ /* 0x000e6200082c0000 */
[----:B------:R-:W-:Y:S01]  /*8ef0*/  NOP ;  /* 0x0000000000007918 */ /* 0x000fe20000000000 */
[----:B------:R-:W-:Y:S01]  /*8f00*/  UIADD3 UR4, UPT, UPT, UR5, 0xd0, URZ ;  /* 0x000000d005047890 */ /* 0x000fe2000fffe0ff */
[----:B------:R-:W-:Y:S02]  /*8f10*/  HADD2.F32 R42, -RZ, R50.H1_H1 ;  /* 0x30000032ff2a7230 */ /* 0x000fe40000004100 */
[--C-:B------:R-:W-:Y:S02]  /*8f20*/  HADD2.F32 R43, -RZ, R51.reuse.H0_H0 ;  /* 0x20000033ff2b7230 */ /* 0x100fe40000004100 */
        /* <DEDUP_REMOVED lines=8> */
[----:B------:R-:W-:Y:S01]  /*8fb0*/  HADD2.F32 R52, -RZ, R55.H1_H1 ;  /* 0x30000037ff347230 */ /* 0x000fe20000004100 */
[----:B----4-:R-:W-:Y:S01]  /*8fc0*/  UPRMT UR4, UR6, 0x654, UR4 ;  /* 0x0000065406047896 */ /* 0x010fe20008000004 */
[C---:B-1----:R-:W-:Y:S01]  /*8fd0*/  FMUL R4, R38.reuse, R4 ;  /* 0x0000000426047220 */ /* 0x042fe20000400000 */
[C---:B------:R-:W-:Y:S01]  /*8fe0*/  FMUL R5, R38.reuse, R5 ;  /* 0x0000000526057220 */ /* 0x040fe20000400000 */
[C---:B------:R-:W-:Y:S01]  /*8ff0*/  FMUL R6, R38.reuse, R6 ;  /* 0x0000000626067220 */ /* 0x040fe20000400000 */
[C---:B------:R-:W-:Y:S01]  /*9000*/  FMUL R7, R38.reuse, R7 ;  /* 0x0000000726077220 */ /* 0x040fe20000400000 */
[C---:B------:R-:W-:Y:S01]  /*9010*/  FFMA R4, R41.reuse, R0, R4 ;  /* 0x0000000029047223 */ /* 0x040fe20000000004 */
[C---:B------:R-:W-:Y:S01]  /*9020*/  FFMA R5, R41.reuse, R2, R5 ;  /* 0x0000000229057223 */ /* 0x040fe20000000005 */
[C---:B------:R-:W-:Y:S01]  /*9030*/  FFMA R6, R41.reuse, R3, R6 ;  /* 0x0000000329067223 */ /* 0x040fe20000000006 */
[----:B------:R-:W-:Y:S01]  /*9040*/  FFMA R7, R41, R39, R7 ;  /* 0x0000002729077223 */ /* 0x000fe20000000007 */
[----:B------:R-:W-:Y:S01]  /*9050*/  SYNCS.ARRIVE.TRANS64.RED.A1T0 RZ, [UR4], RZ ;  /* 0x000000ffffff79a7 */ /* 0x000fe20008100404 */
[C---:B------:R-:W-:Y:S01]  /*9060*/  FMUL R8, R38.reuse, R8 ;  /* 0x0000000826087220 */ /* 0x040fe20000400000 */
[----:B------:R-:W-:Y:S01]  /*9070*/  F2FP.F16.F32.PACK_AB R4, R5, R4 ;  /* 0x000000040504723e */ /* 0x000fe200000000ff */
[C---:B------:R-:W-:Y:S01]  /*9080*/  FMUL R9, R38.reuse, R9 ;  /* 0x0000000926097220 */ /* 0x040fe20000400000 */
[----:B------:R-:W-:Y:S01]  /*9090*/  F2FP.F16.F32.PACK_AB R5, R7, R6 ;  /* 0x000000060705723e */ /* 0x000fe200000000ff */
[C---:B------:R-:W-:Y:S01]  /*90a0*/  FFMA R8, R41.reuse, R40, R8 ;  /* 0x0000002829087223 */ /* 0x040fe20000000008 */
[C---:B------:R-:W-:Y:S01]  /*90b0*/  FMUL R0, R38.reuse, R10 ;  /* 0x0000000a26007220 */ /* 0x040fe20000400000 */
[C---:B------:R-:W-:Y:S01]  /*90c0*/  FFMA R9, R41.reuse, R42, R9 ;  /* 0x0000002a29097223 */ /* 0x040fe20000000009 */
[C---:B------:R-:W-:Y:S01]  /*90d0*/  FMUL R2, R38.reuse, R11 ;  /* 0x0000000b26027220 */ /* 0x040fe20000400000 */
[C---:B------:R-:W-:Y:S01]  /*90e0*/  FMUL R3, R38.reuse, R12 ;  /* 0x0000000c26037220 */ /* 0x040fe20000400000 */
[----:B------:R-:W-:Y:S01]  /*90f0*/  FFMA R0, R41, R43, R0 ;  /* 0x0000002b29007223 */ /* 0x000fe20000000000 */
[C---:B------:R-:W-:Y:S01]  /*9100*/  FMUL R10, R38.reuse, R13 ;  /* 0x0000000d260a7220 */ /* 0x040fe20000400000 */
[----:B------:R-:W-:Y:S01]  /*9110*/  F2FP.F16.F32.PACK_AB R6, R9, R8 ;  /* 0x000000080906723e */ /* 0x000fe200000000ff */
[C---:B------:R-:W-:Y:S01]  /*9120*/  FFMA R2, R41.reuse, R44, R2 ;  /* 0x0000002c29027223 */ /* 0x040fe20000000002 */
[C---:B------:R-:W-:Y:S01]  /*9130*/  FFMA R3, R41.reuse, R45, R3 ;  /* 0x0000002d29037223 */ /* 0x040fe20000000003 */
[C---:B------:R-:W-:Y:S01]  /*9140*/  FFMA R10, R41.reuse, R46, R10 ;  /* 0x0000002e290a7223 */ /* 0x040fe2000000000a */
[C---:B------:R-:W-:Y:S01]  /*9150*/  FMUL R11, R38.reuse, R14 ;  /* 0x0000000e260b7220 */ /* 0x040fe20000400000 */
        /* <DEDUP_REMOVED lines=8> */
[----:B------:R-:W-:Y:S01]  /*91e0*/  F2FP.F16.F32.PACK_AB R7, R2, R0 ;  /* 0x000000000207723e */ /* 0x000fe200000000ff */
[C---:B------:R-:W-:Y:S01]  /*91f0*/  FFMA R12, R41.reuse, R49, R12 ;  /* 0x00000031290c7223 */ /* 0x040fe2000000000c */
[----:B------:R-:W-:Y:S02]  /*9200*/  HADD2.F32 R54, -RZ, R60.H1_H1 ;  /* 0x3000003cff367230 */ /* 0x000fe40000004100 */
[C---:B------:R-:W-:Y:S01]  /*9210*/  FMUL R16, R38.reuse, R20 ;  /* 0x0000001426107220 */ /* 0x040fe20000400000 */
[C---:B------:R-:W-:Y:S01]  /*9220*/  FFMA R13, R41.reuse, R50, R13 ;  /* 0x00000032290d7223 */ /* 0x040fe2000000000d */
[----:B------:R1:W-:Y:S01]  /*9230*/  STS.128 [R82+0x6000], R4 ;  /* 0x0060000452007388 */ /* 0x0003e20000000c00 */
[--C-:B------:R-:W-:Y:S02]  /*9240*/  HADD2.F32 R55, -RZ, R61.reuse.H0_H0 ;  /* 0x2000003dff377230 */ /* 0x100fe40000004100 */
[C---:B------:R-:W-:Y:S01]  /*9250*/  FMUL R17, R38.reuse, R21 ;  /* 0x0000001526117220 */ /* 0x040fe20000400000 */
[C---:B------:R-:W-:Y:S01]  /*9260*/  FFMA R14, R41.reuse, R51, R14 ;  /* 0x00000033290e7223 */ /* 0x040fe2000000000e */
[----:B------:R-:W-:Y:S02]  /*9270*/  HADD2.F32 R56, -RZ, R61.H1_H1 ;  /* 0x3000003dff387230 */ /* 0x000fe40000004100 */
[C---:B------:R-:W-:Y:S01]  /*9280*/  FMUL R18, R38.reuse, R22 ;  /* 0x0000001626127220 */ /* 0x040fe20000400000 */
[C---:B------:R-:W-:Y:S01]  /*9290*/  FFMA R19, R41.reuse, R52, R19 ;  /* 0x0000003429137223 */ /* 0x040fe20000000013 */
        /* <DEDUP_REMOVED lines=10> */
[----:B------:R-:W-:Y:S01]  /*9340*/  FMUL R22, R38, R26 ;  /* 0x0000001a26167220 */ /* 0x000fe20000400000 */
[----:B------:R-:W-:Y:S01]  /*9350*/  F2FP.F16.F32.PACK_AB R8, R10, R3 ;  /* 0x000000030a08723e */ /* 0x000fe200000000ff */
[----:B------:R-:W-:Y:S01]  /*9360*/  FFMA R23, R41, R56, R23 ;  /* 0x0000003829177223 */ /* 0x000fe20000000017 */
[----:B------:R-:W-:Y:S01]  /*9370*/  F2FP.F16.F32.PACK_AB R9, R15, R11 ;  /* 0x0000000b0f09723e */ /* 0x000fe200000000ff */
[--C-:B------:R-:W-:Y:S02]  /*9380*/  HADD2.F32 R61, -RZ, R68.reuse.H0_H0 ;  /* 0x20000044ff3d7230 */ /* 0x100fe40000004100 */
[C---:B------:R-:W-:Y:S01]  /*9390*/  FMUL R27, R38.reuse, R27 ;  /* 0x0000001b261b7220 */ /* 0x040fe20000400000 */
[----:B------:R-:W-:Y:S01]  /*93a0*/  F2FP.F16.F32.PACK_AB R10, R13, R12 ;  /* 0x0000000c0d0a723e */ /* 0x000fe200000000ff */
[----:B------:R-:W-:Y:S01]  /*93b0*/  FFMA R20, R41, R57, R20 ;  /* 0x0000003929147223 */ /* 0x000fe20000000014 */
[----:B------:R-:W-:Y:S01]  /*93c0*/  F2FP.F16.F32.PACK_AB R11, R19, R14 ;  /* 0x0000000e130b723e */ /* 0x000fe200000000ff */
[----:B------:R-:W-:Y:S02]  /*93d0*/  HADD2.F32 R62, -RZ, R68.H1_H1 ;  /* 0x30000044ff3e7230 */ /* 0x000fe40000004100 */
[C---:B------:R-:W-:Y:S01]  /*93e0*/  FMUL R24, R38.reuse, R28 ;  /* 0x0000001c26187220 */ /* 0x040fe20000400000 */
[C---:B------:R-:W-:Y:S01]  /*93f0*/  FFMA R21, R41.reuse, R58, R21 ;  /* 0x0000003a29157223 */ /* 0x040fe20000000015 */
[--C-:B------:R-:W-:Y:S01]  /*9400*/  HADD2.F32 R63, -RZ, R69.reuse.H0_H0 ;  /* 0x20000045ff3f7230 */ /* 0x100fe20000004100 */
[----:B------:R1:W-:Y:S01]  /*9410*/  STS.128 [R95+0x6010], R8 ;  /* 0x006010085f007388 */ /* 0x0003e20000000c00 */
        /* <DEDUP_REMOVED lines=10> */
[----:B------:R-:W-:Y:S01]  /*94c0*/  FFMA R25, R41, R62, R25 ;  /* 0x0000003e29197223 */ /* 0x000fe20000000019 */
[--C-:B------:R-:W-:Y:S02]  /*94d0*/  HADD2.F32 R67, -RZ, R71.reuse.H0_H0 ;  /* 0x20000047ff437230 */ /* 0x100fe40000004100 */
[C---:B------:R-:W-:Y:S01]  /*94e0*/  FMUL R29, R38.reuse, R33 ;  /* 0x00000021261d7220 */ /* 0x040fe20000400000 */
[----:B------:R-:W-:Y:S01]  /*94f0*/  F2FP.F16.F32.PACK_AB R16, R17, R16 ;  /* 0x000000101110723e */ /* 0x000fe200000000ff */
[----:B------:R-:W-:Y:S01]  /*9500*/  FFMA R26, R41, R63, R26 ;  /* 0x0000003f291a7223 */ /* 0x000fe2000000001a */
[----:B------:R-:W-:Y:S02]  /*9510*/  HADD2.F32 R68, -RZ, R71.H1_H1 ;  /* 0x30000047ff447230 */ /* 0x000fe40000004100 */
[C---:B------:R-:W-:Y:S01]  /*9520*/  FMUL R30, R38.reuse, R34 ;  /* 0x00000022261e7220 */ /* 0x040fe20000400000 */
        /* <DEDUP_REMOVED lines=35> */
.L_x_118:
[----:B------:R-:W-:Y:S05]  /*9760*/  BSYNC.RECONVERGENT B0 ;  /* 0x0000000000007941 */ /* 0x000fea0003800200 */
.L_x_117:
[----:B------:R-:W-:Y:S01]  /*9770*/  BAR.SYNC.DEFER_BLOCKING 0x1, 0x80 ;  /* 0x0042000000007b1d */ /* 0x000fe20000010000 */
[----:B------:R-:W-:Y:S01]  /*9780*/  UISETP.NE.AND UP0, UPT, UR53, -0x4, UPT ;  /* 0xfffffffc3500788c */ /* 0x000fe2000bf05270 */
[----:B------:R-:W-:Y:S08]  /*9790*/  IADD3 R36, PT, PT, R36, 0x1, RZ ;  /* 0x0000000124247810 */ /* 0x000ff00007ffe0ff */
[----:B------:R-:W-:Y:S05]  /*97a0*/  BRA.U !UP0, `(.L_x_119) ;  /* 0x0000000108247547 */ /* 0x000fea000b800000 */
[----:B------:R-:W-:Y:S01]  /*97b0*/  ISETP.NE.AND P0, PT, R101, RZ, PT ;  /* 0x000000ff6500720c */ /* 0x000fe20003f05270 */
[----:B------:R-:W-:Y:S01]  /*97c0*/  IMAD.U32 R0, RZ, RZ, UR50 ;  /* 0x00000032ff007e24 */ /* 0x000fe2000f8e00ff */
[----:B------:R-:W-:Y:S04]  /*97d0*/  UIADD3 UR4, UPT, UPT, UR50, 0x1, URZ ;  /* 0x0000000132047890 */ /* 0x000fe8000fffe0ff */
[----:B------:R-:W-:Y:S04]  /*97e0*/  UISETP.NE.AND UP0, UPT, UR4, 0x4, UPT ;  /* 0x000000040400788c */ /* 0x000fe8000bf05270 */
[----:B------:R-:W-:Y:S03]  /*97f0*/  USEL UR50, UR4, URZ, UP0 ;  /* 0x000000ff04327287 */ /* 0x000fe60008000000 */
[----:B------:R-:W-:Y:S05]  /*9800*/  @P0 LEA R0, R0, UR49, 0x3 ;  /* 0x0000003100000c11 */ /* 0x000fea000f8e18ff */
[----:B------:R-:W-:Y:S05]  /*9810*/  @P0 VIADD R0, R0, 0x80 ;  /* 0x0000008000000836 */ /* 0x000fea0000000000 */
[----:B------:R-:W-:Y:S04]  /*9820*/  @P0 PRMT R0, R103, 0x654, R0 ;  /* 0x0000065467000816 */ /* 0x000fe80000000000 */
[----:B------:R3:W-:Y:S03]  /*9830*/  @P0 SYNCS.ARRIVE.TRANS64.RED.A1T0 RZ, [R0+URZ], RZ ;  /* 0x000000ff00ff09a7 */ /* 0x0007e600081004ff */
.L_x_119:
[----:B------:R-:W-:Y:S01]  /*9840*/  R2UR UR5, R77 ;  /* 0x000000004d0572ca */ /* 0x000fe200000e0000 */
[----:B------:R-:W-:Y:S01]  /*9850*/  UISETP.NE.AND UP0, UPT, UR62, URZ, UPT ;  /* 0x000000ff3e00728c */ /* 0x000fe2000bf05270 */
[----:B------:R-:W-:Y:S01]  /*9860*/  R2UR UR4, R78 ;  /* 0x000000004e0472ca */ /* 0x000fe200000e0000 */
[----:B------:R-:W-:Y:S01]  /*9870*/  UIADD3 UR53, UPT, UPT, UR53, 0x4, URZ ;  /* 0x0000000435357890 */ /* 0x000fe2000fffe0ff */
[C---:B------:R-:W-:Y:S01]  /*9880*/  ISETP.NE.AND P0, PT, R36.reuse, 0x2, PT ;  /* 0x000000022400780c */ /* 0x040fe20003f05270 */
[----:B------:R-:W-:Y:S01]  /*9890*/  UMOV UR52, UR63 ;  /* 0x0000003f00347c82 */ /* 0x000fe20008000000 */
[----:B------:R-:W-:Y:S02]  /*98a0*/  LOP3.LUT R79, R79, 0x1, RZ, 0x3c, !PT ;  /* 0x000000014f4f7812 */ /* 0x000fe400078e3cff */
[----:B---3--:R-:W-:Y:S02]  /*98b0*/  SEL R0, RZ, 0x1, P0 ;  /* 0x00000001ff007807 */ /* 0x008fe40000000000 */
[----:B------:R-:W-:Y:S02]  /*98c0*/  SEL R36, R36, RZ, P0 ;  /* 0x000000ff24247207 */ /* 0x000fe40000000000 */
[----:B------:R-:W-:Y:S01]  /*98d0*/  LOP3.LUT R80, R80, R0, RZ, 0x3c, !PT ;  /* 0x0000000050507212 */ /* 0x000fe200078e3cff */
[----:B------:R-:W-:Y:S02]  /*98e0*/  UIADD3 UR24, UPT, UPT, UR36, UR5, URZ ;  /* 0x0000000524187290 */ /* 0x000fe4000fffe0ff */
[----:B------:R-:W-:Y:S01]  /*98f0*/  UIADD3 UR51, UPT, UPT, UR37, UR4, URZ ;  /* 0x0000000425337290 */ /* 0x000fe2000fffe0ff */
[----:B------:R-:W-:Y:S11]  /*9900*/  BRA.U UP0, `(.L_x_120) ;  /* 0xffffffbd00507547 */ /* 0x000ff6000b83ffff */
[----:B------:R-:W-:-:S13]  /*9910*/  R2UR UR4, R93 ;  /* 0x000000005d0472ca */ /* 0x000fda00000e0000 */
[----:B------:R-:W-:-:S09]  /*9920*/  UISETP.NE.AND UP0, UPT, UR4, URZ, UPT ;  /* 0x000000ff0400728c */ /* 0x000fd2000bf05270 */
[----:B------:R-:W-:Y:S05]  /*9930*/  BRA.U !UP0, `(.L_x_121) ;  /* 0x0000000108487547 */ /* 0x000fea000b800000 */
[----:B------:R-:W3:Y:S02]  /*9940*/  LDCU.64 UR4, c[0x0][0x990] ;  /* 0x00013200ff0477ac */ /* 0x000ee40008000a00 */
[----:B---3--:R-:W-:-:S04]  /*9950*/  UISETP.NE.U32.AND UP0, UPT, UR4, URZ, UPT ;  /* 0x000000ff0400728c */ /* 0x008fc8000bf05070 */
[----:B------:R-:W-:-:S09]  /*9960*/  UISETP.NE.AND.EX UP0, UPT, UR5, URZ, UPT, UP0 ;  /* 0x000000ff0500728c */ /* 0x000fd2000bf05300 */
[----:B------:R-:W-:Y:S05]  /*9970*/  BRA.U UP0, `(.L_x_122) ;  /* 0x00000001000c7547 */ /* 0x000fea000b800000 */
[----:B------:R-:W-:-:S13]  /*9980*/  FSETP.NEU.AND P0, PT, R41, RZ, PT ;  /* 0x000000ff2900720b */ /* 0x000fda0003f0d000 */
[----:B------:R-:W-:Y:S05]  /*9990*/  @!P0 EXIT ;  /* 0x000000000000894d */ /* 0x000fea0003800000 */
[----:B------:R-:W-:Y:S05]  /*99a0*/  BRA `(.L_x_121) ;  /* 0x00000000002c7947 */ /* 0x000fea0003800000 */
.L_x_122:
[----:B------:R-:W-:Y:S01]  /*99b0*/  ISETP.NE.AND P0, PT, R100, RZ, PT ;  /* 0x000000ff6400720c */ /* 0x000fe20003f05270 */
[----:B------:R-:W-:-:S12]  /*99c0*/  BSSY.RECONVERGENT B0, `(.L_x_121) ;  /* 0x0000009000007945 */ /* 0x000fd80003800200 */
[----:B------:R-:W-:Y:S05]  /*99d0*/  @P0 BRA `(.L_x_123) ;  /* 0x0000000000140947 */ /* 0x000fea0003800000 */
[----:B------:R-:W3:Y:S02]  /*99e0*/  LDCU.64 UR4, c[0x0][0x988] ;  /* 0x00013100ff0477ac */ /* 0x000ee40008000a00 */
[----:B---3--:R-:W-:-:S04]  /*99f0*/  ISETP.NE.U32.AND P0, PT, RZ, UR4, PT ;  /* 0x00000004ff007c0c */ /* 0x008fc8000bf05070 */
[----:B------:R-:W-:-:S13]  /*9a00*/  ISETP.NE.AND.EX P0, PT, RZ, UR5, PT, P0 ;  /* 0x00000005ff007c0c */ /* 0x000fda000bf05300 */
[----:B------:R-:W-:Y:S05]  /*9a10*/  @!P0 EXIT ;  /* 0x000000000000894d */ /* 0x000fea0003800000 */
[----:B------:R-:W-:Y:S05]  /*9a20*/  BRA `(.L_x_124) ;  /* 0x0000000000087947 */ /* 0x000fea0003800000 */
.L_x_123:
[----:B------:R-:W-:-:S13]  /*9a30*/  FSETP.NEU.AND P0, PT, R41, RZ, PT ;  /* 0x000000ff2900720b */ /* 0x000fda0003f0d000 */
[----:B------:R-:W-:Y:S05]  /*9a40*/  @!P0 EXIT ;  /* 0x000000000000894d */ /* 0x000fea0003800000 */
.L_x_124:
[----:B------:R-:W-:Y:S05]  /*9a50*/  BSYNC.RECONVERGENT B0 ;  /* 0x0000000000007941 */ /* 0x000fea0003800200 */
.L_x_121:
[----:B------:R-:W3:Y:S01]  /*9a60*/  S2UR UR5, SR_CgaCtaId ;  /* 0x00000000000579c3 */ /* 0x000ee20000008800 */
[----:B------:R-:W-:Y:S01]  /*9a70*/  ULEA UR4, UR50, UR49, 0x3 ;  /* 0x0000003132047291 */ /* 0x000fe2000f8e18ff */
[----:B------:R-:W-:-:S04]  /*9a80*/  DEPBAR.LE SB0, 0x0 ;  /* 0x000080000000791a */ /* 0x000fc80000000000 */
[----:B------:R-:W-:-:S04]  /*9a90*/  UIADD3 UR4, UPT, UPT, UR4, 0x80, URZ ;  /* 0x0000008004047890 */ /* 0x000fc8000fffe0ff */
[----:B---3--:R-:W-:-:S09]  /*9aa0*/  UPRMT UR4, UR5, 0x654, UR4 ;  /* 0x0000065405047896 */ /* 0x008fd20008000004 */
[----:B------:R-:W-:Y:S01]  /*9ab0*/  SYNCS.ARRIVE.TRANS64.RED.A1T0 RZ, [UR4], RZ ;  /* 0x000000ffffff79a7 */ /* 0x000fe20008100404 */
[----:B------:R-:W-:Y:S05]  /*9ac0*/  EXIT ;  /* 0x000000000000794d */ /* 0x000fea0003800000 */
.L_x_19:
[----:B------:R-:W-:Y:S07]  /*9ad0*/  MOV R0, UR17 ;  /* 0x0000001100007c02 */ /* 0x000fee0008000f00 */
.L_x_125:
[----:B--2---:R2:W4:Y:S02]  /*9ae0*/  SYNCS.PHASECHK.TRANS64.TRYWAIT P0, [R0+URZ+0x30], R4 ;  /* 0x00003004000075a7 */ /* 0x00452400080011ff */
[----:B----4-:R-:W-:Y:S05]  /*9af0*/  @!P0 NANOSLEEP.SYNCS 0x989680 ;  /* 0x009896800000895d */ /* 0x010fea0003900000 */
[----:B------:R-:W4:Y:S02]  /*9b00*/  @!P0 SYNCS.PHASECHK.TRANS64 P0, [R0+URZ+0x30], R4 ;  /* 0x00003004000085a7 */ /* 0x000f2400080010ff */
[----:B----4-:R-:W-:Y:S05]  /*9b10*/  @!P0 BRA `(.L_x_125) ;  /* 0xfffffffc00f08947 */ /* 0x010fea000383ffff */
[----:B------:R-:W-:Y:S05]  /*9b20*/  BRA `(.L_x_18) ;  /* 0xffffff7c00647947 */ /* 0x000fea000383ffff */
.L_x_25:
[----:B------:R-:W-:Y:S07]  /*9b30*/  MOV R0, UR9 ;  /* 0x0000000900007c02 */ /* 0x000fee0008000f00 */
.L_x_126:
[----:B--2---:R2:W4:Y:S02]  /*9b40*/  SYNCS.PHASECHK.TRANS64.TRYWAIT P0, [R0+URZ+0x30], R4 ;  /* 0x00003004000075a7 */ /* 0x00452400080011ff */
[----:B----4-:R-:W-:Y:S05]  /*9b50*/  @!P0 NANOSLEEP.SYNCS 0x989680 ;  /* 0x009896800000895d */ /* 0x010fea0003900000 */
[----:B------:R-:W4:Y:S02]  /*9b60*/  @!P0 SYNCS.PHASECHK.TRANS64 P0, [R0+URZ+0x30], R4 ;  /* 0x00003004000085a7 */ /* 0x000f2400080010ff */
[----:B----4-:R-:W-:Y:S05]  /*9b70*/  @!P0 BRA `(.L_x_126) ;  /* 0xfffffffc00f08947 */ /* 0x010fea000383ffff */
[----:B------:R-:W-:Y:S05]  /*9b80*/  BRA `(.L_x_24) ;  /* 0xffffff8400107947 */ /* 0x000fea000383ffff */
.L_x_29:
[----:B-1----:R-:W-:-:S07]  /*9b90*/  MOV R0, UR45 ;  /* 0x0000002d00007c02 */ /* 0x002fce0008000f00 */
.L_x_127:
[----:B-1----:R1:W2:Y:S02]  /*9ba0*/  SYNCS.PHASECHK.TRANS64.TRYWAIT P0, [R0+URZ+0xb0], R3 ;  /* 0x0000b003000075a7 */ /* 0x0022a400080011ff */
[----:B--2---:R-:W-:Y:S05]  /*9bb0*/  @!P0 NANOSLEEP.SYNCS 0x989680 ;  /* 0x009896800000895d */ /* 0x004fea0003900000 */
[----:B------:R-:W2:Y:S02]  /*9bc0*/  @!P0 SYNCS.PHASECHK.TRANS64 P0, [R0+URZ+0xb0], R3 ;  /* 0x0000b003000085a7 */ /* 0x000ea400080010ff */
[----:B--2---:R-:W-:Y:S05]  /*9bd0*/  @!P0 BRA `(.L_x_127) ;  /* 0xfffffffc00f08947 */ /* 0x004fea000383ffff */
[----:B------:R-:W-:Y:S05]  /*9be0*/  BRA `(.L_x_128) ;  /* 0xffffff8800087947 */ /* 0x000fea000383ffff */
.L_x_33:
[----:B------:R-:W-:-:S07]  /*9bf0*/  MOV R0, UR4 ;  /* 0x0000000400007c02 */ /* 0x000fce0008000f00 */
.L_x_129:
[----:B-1----:R1:W2:Y:S02]  /*9c00*/  SYNCS.PHASECHK.TRANS64.TRYWAIT P0, [R0+URZ], R2 ;  /* 0x00000002000075a7 */ /* 0x0022a400080011ff */
[----:B--2---:R-:W-:Y:S05]  /*9c10*/  @!P0 NANOSLEEP.SYNCS 0x989680 ;  /* 0x009896800000895d */ /* 0x004fea0003900000 */
[----:B------:R-:W2:Y:S02]  /*9c20*/  @!P0 SYNCS.PHASECHK.TRANS64 P0, [R0+URZ], R2 ;  /* 0x00000002000085a7 */ /* 0x000ea400080010ff */
[----:B--2---:R-:W-:Y:S05]  /*9c30*/  @!P0 BRA `(.L_x_129) ;  /* 0xfffffffc00f08947 */ /* 0x004fea000383ffff */
[----:B------:R-:W-:Y:S05]  /*9c40*/  BRA `(.L_x_130) ;  /* 0xffffff8c00a07947 */ /* 0x000fea000383ffff */
.L_x_34:
[----:B------:R-:W-:-:S07]  /*9c50*/  MOV R0, UR5 ;  /* 0x0000000500007c02 */ /* 0x000fce0008000f00 */
.L_x_131:
[----:B-1----:R1:W2:Y:S02]  /*9c60*/  SYNCS.PHASECHK.TRANS64.TRYWAIT P0, [R0+URZ], R2 ;  /* 0x00000002000075a7 */ /* 0x0022a400080011ff */
[----:B--2---:R-:W-:Y:S05]  /*9c70*/  @!P0 NANOSLEEP.SYNCS 0x989680 ;  /* 0x009896800000895d */ /* 0x004fea0003900000 */
[----:B------:R-:W2:Y:S02]  /*9c80*/  @!P0 SYNCS.PHASECHK.TRANS64 P0, [R0+URZ], R2 ;  /* 0x00000002000085a7 */ /* 0x000ea400080010ff */
[----:B--2---:R-:W-:Y:S05]  /*9c90*/  @!P0 BRA `(.L_x_131) ;  /* 0xfffffffc00f08947 */ /* 0x004fea000383ffff */
[----:B------:R-:W-:Y:S05]  /*9ca0*/  BRA `(.L_x_132) ;  /* 0xffffff8c00b07947 */ /* 0x000fea000383ffff */
.L_x_35:
[----:B------:R-:W-:-:S07]  /*9cb0*/  MOV R0, UR5 ;  /* 0x0000000500007c02 */ /* 0x000fce0008000f00 */
.L_x_133:
[----:B-1----:R1:W2:Y:S02]  /*9cc0*/  SYNCS.PHASECHK.TRANS64.TRYWAIT P0, [R0+URZ], R2 ;  /* 0x00000002000075a7 */ /* 0x0022a400080011ff */
[----:B--2---:R-:W-:Y:S05]  /*9cd0*/  @!P0 NANOSLEEP.SYNCS 0x989680 ;  /* 0x009896800000895d */ /* 0x004fea0003900000 */
[----:B------:R-:W2:Y:S02]  /*9ce0*/  @!P0 SYNCS.PHASECHK.TRANS64 P0, [R0+URZ], R2 ;  /* 0x00000002000085a7 */ /* 0x000ea400080010ff */
[----:B--2---:R-:W-:Y:S05]  /*9cf0*/  @!P0 BRA `(.L_x_133) ;  /* 0xfffffffc00f08947 */ /* 0x004fea000383ffff */
[----:B------:R-:W-:Y:S05]  /*9d00*/  BRA `(.L_x_134) ;  /* 0xffffff8c00c07947 */ /* 0x000fea000383ffff */
.L_x_36:
[----:B------:R-:W-:-:S07]  /*9d10*/  MOV R0, UR5 ;  /* 0x0000000500007c02 */ /* 0x000fce0008000f00 */
.L_x_135:
[----:B-1----:R1:W2:Y:S02]  /*9d20*/  SYNCS.PHASECHK.TRANS64.TRYWAIT P0, [R0+URZ], R2 ;  /* 0x00000002000075a7 */ /* 0x0022a400080011ff */
[----:B--2---:R-:W-:Y:S05]  /*9d30*/  @!P0 NANOSLEEP.SYNCS 0x989680 ;  /* 0x009896800000895d */ /* 0x004fea0003900000 */
[----:B------:R-:W2:Y:S02]  /*9d40*/  @!P0 SYNCS.PHASECHK.TRANS64 P0, [R0+URZ], R2 ;  /* 0x00000002000085a7 */ /* 0x000ea400080010ff */
[----:B--2---:R-:W-:Y:S05]  /*9d50*/  @!P0 BRA `(.L_x_135) ;  /* 0xfffffffc00f08947 */ /* 0x004fea000383ffff */
[----:B------:R-:W-:Y:S05]  /*9d60*/  BRA `(.L_x_136) ;  /* 0xffffff8c00d07947 */ /* 0x000fea000383ffff */
.L_x_37:
[----:B------:R-:W-:-:S07]  /*9d70*/  MOV R0, UR5 ;  /* 0x0000000500007c02 */ /* 0x000fce0008000f00 */
.L_x_137:
[----:B-1----:R1:W2:Y:S02]  /*9d80*/  SYNCS.PHASECHK.TRANS64.TRYWAIT P0, [R0+URZ], R2 ;  /* 0x00000002000075a7 */ /* 0x0022a400080011ff */
[----:B--2---:R-:W-:Y:S05]  /*9d90*/  @!P0 NANOSLEEP.SYNCS 0x989680 ;  /* 0x009896800000895d */ /* 0x004fea0003900000 */
[----:B------:R-:W2:Y:S02]  /*9da0*/  @!P0 SYNCS.PHASECHK.TRANS64 P0, [R0+URZ], R2 ;  /* 0x00000002000085a7 */ /* 0x000ea400080010ff */
[----:B--2---:R-:W-:Y:S05]  /*9db0*/  @!P0 BRA `(.L_x_137) ;  /* 0xfffffffc00f08947 */ /* 0x004fea000383ffff */
[----:B------:R-:W-:Y:S05]  /*9dc0*/  BRA `(.L_x_138) ;  /* 0xffffff8c00e07947 */ /* 0x000fea000383ffff */
.L_x_40:
[----:B------:R-:W-:-:S07]  /*9dd0*/  MOV R4, UR4 ;  /* 0x0000000400047c02 */ /* 0x000fce0008000f00 */
.L_x_139:
[----:B--2---:R2:W3:Y:S02]  /*9de0*/  SYNCS.PHASECHK.TRANS64.TRYWAIT P1, [R4+URZ+0xb8], R6 ;  /* 0x0000b806040075a7 */ /* 0x0044e400080211ff */
[----:B---3--:R-:W-:Y:S05]  /*9df0*/  @!P1 NANOSLEEP.SYNCS 0x989680 ;  /* 0x009896800000995d */ /* 0x008fea0003900000 */
[----:B------:R-:W3:Y:S02]  /*9e00*/  @!P1 SYNCS.PHASECHK.TRANS64 P1, [R4+URZ+0xb8], R6 ;  /* 0x0000b806040095a7 */ /* 0x000ee400080210ff */
[----:B---3--:R-:W-:Y:S05]  /*9e10*/  @!P1 BRA `(.L_x_139) ;  /* 0xfffffffc00f09947 */ /* 0x008fea000383ffff */
[----:B------:R-:W-:Y:S05]  /*9e20*/  BRA `(.L_x_140) ;  /* 0xffffff9000507947 */ /* 0x000fea000383ffff */
.L_x_41:
[----:B--2---:R-:W-:-:S07]  /*9e30*/  MOV R4, UR4 ;  /* 0x0000000400047c02 */ /* 0x004fce0008000f00 */
.L_x_141:
[----:B--2---:R2:W3:Y:S02]  /*9e40*/  SYNCS.PHASECHK.TRANS64.TRYWAIT P1, [R4+URZ+0xb0], R5 ;  /* 0x0000b005040075a7 */ /* 0x0044e400080211ff */
[----:B---3--:R-:W-:Y:S05]  /*9e50*/  @!P1 NANOSLEEP.SYNCS 0x989680 ;  /* 0x009896800000995d */ /* 0x008fea0003900000 */
[----:B------:R-:W3:Y:S02]  /*9e60*/  @!P1 SYNCS.PHASECHK.TRANS64 P1, [R4+URZ+0xb0], R5 ;  /* 0x0000b005040095a7 */ /* 0x000ee400080210ff */
[----:B---3--:R-:W-:Y:S05]  /*9e70*/  @!P1 BRA `(.L_x_141) ;  /* 0xfffffffc00f09947 */ /* 0x008fea000383ffff */
[----:B------:R-:W-:Y:S05]  /*9e80*/  BRA `(.L_x_142) ;  /* 0xffffff9000587947 */ /* 0x000fea000383ffff */
.L_x_49:
[----:B------:R-:W-:-:S07]  /*9e90*/  MOV R0, UR20 ;  /* 0x0000001400007c02 */ /* 0x000fce0008000f00 */
.L_x_143:
[----:B-1----:R1:W2:Y:S02]  /*9ea0*/  SYNCS.PHASECHK.TRANS64.TRYWAIT P0, [R0+URZ+0xb0], R4 ;  /* 0x0000b004000075a7 */ /* 0x0022a400080011ff */
[----:B--2---:R-:W-:Y:S05]  /*9eb0*/  @!P0 NANOSLEEP.SYNCS 0x989680 ;  /* 0x009896800000895d */ /* 0x004fea0003900000 */
[----:B------:R-:W2:Y:S02]  /*9ec0*/  @!P0 SYNCS.PHASECHK.TRANS64 P0, [R0+URZ+0xb0], R4 ;  /* 0x0000b004000085a7 */ /* 0x000ea400080010ff */
[----:B--2---:R-:W-:Y:S05]  /*9ed0*/  @!P0 BRA `(.L_x_143) ;  /* 0xfffffffc00f08947 */ /* 0x004fea000383ffff */
[----:B------:R-:W-:Y:S05]  /*9ee0*/  BRA `(.L_x_144) ;  /* 0xffffff9400e47947 */ /* 0x000fea000383ffff */
.L_x_50:
[----:B------:R-:W-:-:S07]  /*9ef0*/  MOV R4, UR24 ;  /* 0x0000001800047c02 */ /* 0x000fce0008000f00 */
.L_x_145:
[----:B-1----:R1:W2:Y:S02]  /*9f00*/  SYNCS.PHASECHK.TRANS64.TRYWAIT P0, [R4+URZ+0xd0], R0 ;  /* 0x0000d000040075a7 */ /* 0x0022a400080011ff */
[----:B--2---:R-:W-:Y:S05]  /*9f10*/  @!P0 NANOSLEEP.SYNCS 0x989680 ;  /* 0x009896800000895d */ /* 0x004fea0003900000 */
[----:B------:R-:W2:Y:S02]  /*9f20*/  @!P0 SYNCS.PHASECHK.TRANS64 P0, [R4+URZ+0xd0], R0 ;  /* 0x0000d000040085a7 */ /* 0x000ea400080010ff */
[----:B--2---:R-:W-:Y:S05]  /*9f30*/  @!P0 BRA `(.L_x_145) ;  /* 0xfffffffc00f08947 */ /* 0x004fea000383ffff */
[----:B------:R-:W-:Y:S05]  /*9f40*/  BRA `(.L_x_146) ;  /* 0xffffff9800007947 */ /* 0x000fea000383ffff */
.L_x_53:
[----:B-1----:R-:W-:Y:S07]  /*9f50*/  MOV R0, UR18 ;  /* 0x0000001200007c02 */ /* 0x002fee0008000f00 */
.L_x_147:
[----:B-1----:R1:W2:Y:S02]  /*9f60*/  SYNCS.PHASECHK.TRANS64.TRYWAIT P0, [R0+URZ], R5 ;  /* 0x00000005000075a7 */ /* 0x0022a400080011ff */
[----:B--2---:R-:W-:Y:S05]  /*9f70*/  @!P0 NANOSLEEP.SYNCS 0x989680 ;  /* 0x009896800000895d */ /* 0x004fea0003900000 */
[----:B------:R-:W2:Y:S02]  /*9f80*/  @!P0 SYNCS.PHASECHK.TRANS64 P0, [R0+URZ], R5 ;  /* 0x00000005000085a7 */ /* 0x000ea400080010ff */
[----:B--2---:R-:W-:Y:S05]  /*9f90*/  @!P0 BRA `(.L_x_147) ;  /* 0xfffffffc00f08947 */ /* 0x004fea000383ffff */
[----:B------:R-:W-:Y:S05]  /*9fa0*/  BRA `(.L_x_52) ;  /* 0xffffff9800247947 */ /* 0x000fea000383ffff */
.L_x_56:
[----:B------:R-:W-:-:S07]  /*9fb0*/  MOV R0, UR4 ;  /* 0x0000000400007c02 */ /* 0x000fce0008000f00 */
.L_x_148:
[----:B-1----:R1:W3:Y:S02]  /*9fc0*/  SYNCS.PHASECHK.TRANS64.TRYWAIT P0, [R0+URZ], R2 ;  /* 0x00000002000075a7 */ /* 0x0022e400080011ff */
[----:B---3--:R-:W-:Y:S05]  /*9fd0*/  @!P0 NANOSLEEP.SYNCS 0x989680 ;  /* 0x009896800000895d */ /* 0x008fea0003900000 */
[----:B------:R-:W3:Y:S02]  /*9fe0*/  @!P0 SYNCS.PHASECHK.TRANS64 P0, [R0+URZ], R2 ;  /* 0x00000002000085a7 */ /* 0x000ee400080010ff */
[----:B---3--:R-:W-:Y:S05]  /*9ff0*/  @!P0 BRA `(.L_x_148) ;  /* 0xfffffffc00f08947 */ /* 0x008fea000383ffff */
[----:B------:R-:W-:Y:S05]  /*a000*/  BRA `(.L_x_149) ;  /* 0xffffff9c00207947 */ /* 0x000fea000383ffff */
.L_x_57:
[----:B------:R-:W-:-:S07]  /*a010*/  MOV R0, UR4 ;  /* 0x0000000400007c02 */ /* 0x000fce0008000f00 */
.L_x_150:
[----:B-1----:R1:W2:Y:S02]  /*a020*/  SYNCS.PHASECHK.TRANS64.TRYWAIT P0, [R0+URZ], R2 ;  /* 0x00000002000075a7 */ /* 0x0022a400080011ff */
[----:B--2---:R-:W-:Y:S05]  /*a030*/  @!P0 NANOSLEEP.SYNCS 0x989680 ;  /* 0x009896800000895d */ /* 0x004fea0003900000 */
[----:B------:R-:W2:Y:S02]  /*a040*/  @!P0 SYNCS.PHASECHK.TRANS64 P0, [R0+URZ], R2 ;  /* 0x00000002000085a7 */ /* 0x000ea400080010ff */
[----:B--2---:R-:W-:Y:S05]  /*a050*/  @!P0 BRA `(.L_x_150) ;  /* 0xfffffffc00f08947 */ /* 0x004fea000383ffff */
[----:B------:R-:W-:Y:S05]  /*a060*/  BRA `(.L_x_151) ;  /* 0xffffff9c002c7947 */ /* 0x000fea000383ffff */
.L_x_62:
[----:B------:R-:W-:Y:S07]  /*a070*/  MOV R0, UR20 ;  /* 0x0000001400007c02 */ /* 0x000fee0008000f00 */
.L_x_152:
[----:B-1----:R1:W2:Y:S02]  /*a080*/  SYNCS.PHASECHK.TRANS64.TRYWAIT P0, [R0+URZ+0xb0], R2 ;  /* 0x0000b002000075a7 */ /* 0x0022a400080011ff */
[----:B--2---:R-:W-:Y:S05]  /*a090*/  @!P0 NANOSLEEP.SYNCS 0x989680 ;  /* 0x009896800000895d */ /* 0x004fea0003900000 */
[----:B------:R-:W2:Y:S02]  /*a0a0*/  @!P0 SYNCS.PHASECHK.TRANS64 P0, [R0+URZ+0xb0], R2 ;  /* 0x0000b002000085a7 */ /* 0x000ea400080010ff */
[----:B--2---:R-:W-:Y:S05]  /*a0b0*/  @!P0 BRA `(.L_x_152) ;  /* 0xfffffffc00f08947 */ /* 0x004fea000383ffff */
[----:B------:R-:W-:Y:S05]  /*a0c0*/  BRA `(.L_x_153) ;  /* 0xffffffa000887947 */ /* 0x000fea000383ffff */
.L_x_65:
[----:B------:R-:W-:Y:S07]  /*a0d0*/  MOV R0, UR20 ;  /* 0x0000001400007c02 */ /* 0x000fee0008000f00 */
.L_x_154:
[----:B-1----:R1:W2:Y:S02]  /*a0e0*/  SYNCS.PHASECHK.TRANS64.TRYWAIT P2, [R0+URZ+0xa8], R2 ;  /* 0x0000a802000075a7 */ /* 0x0022a400080411ff */
[----:B--2---:R-:W-:Y:S05]  /*a0f0*/  @!P2 NANOSLEEP.SYNCS 0x989680 ;  /* 0x009896800000a95d */ /* 0x004fea0003900000 */
[----:B------:R-:W2:Y:S02]  /*a100*/  @!P2 SYNCS.PHASECHK.TRANS64 P2, [R0+URZ+0xa8], R2 ;  /* 0x0000a8020000a5a7 */ /* 0x000ea400080410ff */
[----:B--2---:R-:W-:Y:S05]  /*a110*/  @!P2 BRA `(.L_x_154) ;  /* 0xfffffffc00f0a947 */ /* 0x004fea000383ffff */
[----:B------:R-:W-:Y:S05]  /*a120*/  BRA `(.L_x_64) ;  /* 0xffffffa400ec7947 */ /* 0x000fea000383ffff */
.L_x_68:
[----:B------:R-:W-:Y:S07]  /*a130*/  MOV R2, UR20 ;  /* 0x0000001400027c02 */ /* 0x000fee0008000f00 */
.L_x_155:
[----:B-1----:R1:W2:Y:S02]  /*a140*/  SYNCS.PHASECHK.TRANS64.TRYWAIT P1, [R2+URZ+0x80], R8 ;  /* 0x00008008020075a7 */ /* 0x0022a400080211ff */
[----:B--2---:R-:W-:Y:S05]  /*a150*/  @!P1 NANOSLEEP.SYNCS 0x989680 ;  /* 0x009896800000995d */ /* 0x004fea0003900000 */
[----:B------:R-:W2:Y:S02]  /*a160*/  @!P1 SYNCS.PHASECHK.TRANS64 P1, [R2+URZ+0x80], R8 ;  /* 0x00008008020095a7 */ /* 0x000ea400080210ff */
[----:B--2---:R-:W-:Y:S05]  /*a170*/  @!P1 BRA `(.L_x_155) ;  /* 0xfffffffc00f09947 */ /* 0x004fea000383ffff */
[----:B------:R-:W-:Y:S05]  /*a180*/  BRA `(.L_x_156) ;  /* 0xffffffa800a07947 */ /* 0x000fea000383ffff */
.L_x_69:
[----:B------:R-:W-:Y:S07]  /*a190*/  MOV R2, UR20 ;  /* 0x0000001400027c02 */ /* 0x000fee0008000f00 */
.L_x_157:
[----:B-1----:R1:W2:Y:S02]  /*a1a0*/  SYNCS.PHASECHK.TRANS64.TRYWAIT P1, [R2+URZ+0x88], R8 ;  /* 0x00008808020075a7 */ /* 0x0022a400080211ff */
[----:B--2---:R-:W-:Y:S05]  /*a1b0*/  @!P1 NANOSLEEP.SYNCS 0x989680 ;  /* 0x009896800000995d */ /* 0x004fea0003900000 */
[----:B------:R-:W2:Y:S02]  /*a1c0*/  @!P1 SYNCS.PHASECHK.TRANS64 P1, [R2+URZ+0x88], R8 ;  /* 0x00008808020095a7 */ /* 0x000ea400080210ff */
[----:B--2---:R-:W-:Y:S05]  /*a1d0*/  @!P1 BRA `(.L_x_157) ;  /* 0xfffffffc00f09947 */ /* 0x004fea000383ffff */
[----:B------:R-:W-:Y:S05]  /*a1e0*/  BRA `(.L_x_158) ;  /* 0xffffffa800e87947 */ /* 0x000fea000383ffff */
.L_x_70:
[----:B------:R-:W-:Y:S07]  /*a1f0*/  MOV R2, UR20 ;  /* 0x0000001400027c02 */ /* 0x000fee0008000f00 */
.L_x_159:
[----:B-1----:R1:W2:Y:S02]  /*a200*/  SYNCS.PHASECHK.TRANS64.TRYWAIT P1, [R2+URZ+0x90], R8 ;  /* 0x00009008020075a7 */ /* 0x0022a400080211ff */
[----:B--2---:R-:W-:Y:S05]  /*a210*/  @!P1 NANOSLEEP.SYNCS 0x989680 ;  /* 0x009896800000995d */ /* 0x004fea0003900000 */
[----:B------:R-:W2:Y:S02]  /*a220*/  @!P1 SYNCS.PHASECHK.TRANS64 P1, [R2+URZ+0x90], R8 ;  /* 0x00009008020095a7 */ /* 0x000ea400080210ff */
[----:B--2---:R-:W-:Y:S05]  /*a230*/  @!P1 BRA `(.L_x_159) ;  /* 0xfffffffc00f09947 */ /* 0x004fea000383ffff */
[----:B------:R-:W-:Y:S05]  /*a240*/  BRA `(.L_x_160) ;  /* 0xffffffac00307947 */ /* 0x000fea000383ffff */
.L_x_71:
[----:B------:R-:W-:Y:S07]  /*a250*/  MOV R0, UR20 ;  /* 0x0000001400007c02 */ /* 0x000fee0008000f00 */
.L_x_161:
[----:B-1----:R1:W2:Y:S02]  /*a260*/  SYNCS.PHASECHK.TRANS64.TRYWAIT P0, [R0+URZ+0x98], R8 ;  /* 0x00009808000075a7 */ /* 0x0022a400080011ff */
[----:B--2---:R-:W-:Y:S05]  /*a270*/  @!P0 NANOSLEEP.SYNCS 0x989680 ;  /* 0x009896800000895d */ /* 0x004fea0003900000 */
[----:B------:R-:W2:Y:S02]  /*a280*/  @!P0 SYNCS.PHASECHK.TRANS64 P0, [R0+URZ+0x98], R8 ;  /* 0x00009808000085a7 */ /* 0x000ea400080010ff */
[----:B--2---:R-:W-:Y:S05]  /*a290*/  @!P0 BRA `(.L_x_161) ;  /* 0xfffffffc00f08947 */ /* 0x004fea000383ffff */
[----:B------:R-:W-:Y:S05]  /*a2a0*/  BRA `(.L_x_162) ;  /* 0xffffffac00787947 */ /* 0x000fea000383ffff */
.L_x_73:
[----:B------:R-:W-:-:S07]  /*a2b0*/  MOV R0, UR20 ;  /* 0x0000001400007c02 */ /* 0x000fce0008000f00 */
.L_x_163:
[----:B--2---:R2:W3:Y:S02]  /*a2c0*/  SYNCS.PHASECHK.TRANS64.TRYWAIT P0, [R0+URZ+0x80], R2 ;  /* 0x00008002000075a7 */ /* 0x0044e400080011ff */
[----:B---3--:R-:W-:Y:S05]  /*a2d0*/  @!P0 NANOSLEEP.SYNCS 0x989680 ;  /* 0x009896800000895d */ /* 0x008fea0003900000 */
[----:B------:R-:W3:Y:S02]  /*a2e0*/  @!P0 SYNCS.PHASECHK.TRANS64 P0, [R0+URZ+0x80], R2 ;  /* 0x00008002000085a7 */ /* 0x000ee400080010ff */
[----:B---3--:R-:W-:Y:S05]  /*a2f0*/  @!P0 BRA `(.L_x_163) ;  /* 0xfffffffc00f08947 */ /* 0x008fea000383ffff */
[----:B------:R-:W-:Y:S05]  /*a300*/  BRA `(.L_x_164) ;  /* 0xffffffac00dc7947 */ /* 0x000fea000383ffff */
.L_x_74:
[----:B--2---:R-:W-:-:S07]  /*a310*/  MOV R0, UR20 ;  /* 0x0000001400007c02 */ /* 0x004fce0008000f00 */
.L_x_165:
[----:B--2---:R2:W3:Y:S02]  /*a320*/  SYNCS.PHASECHK.TRANS64.TRYWAIT P0, [R0+URZ+0x88], R2 ;  /* 0x00008802000075a7 */ /* 0x0044e400080011ff */
[----:B---3--:R-:W-:Y:S05]  /*a330*/  @!P0 NANOSLEEP.SYNCS 0x989680 ;  /* 0x009896800000895d */ /* 0x008fea0003900000 */
[----:B------:R-:W3:Y:S02]  /*a340*/  @!P0 SYNCS.PHASECHK.TRANS64 P0, [R0+URZ+0x88], R2 ;  /* 0x00008802000085a7 */ /* 0x000ee400080010ff */
[----:B---3--:R-:W-:Y:S05]  /*a350*/  @!P0 BRA `(.L_x_165) ;  /* 0xfffffffc00f08947 */ /* 0x008fea000383ffff */
[----:B------:R-:W-:Y:S05]  /*a360*/  BRA `(.L_x_166) ;  /* 0xffffffac00cc7947 */ /* 0x000fea000383ffff */
.L_x_75:
[----:B--2---:R-:W-:-:S07]  /*a370*/  MOV R0, UR20 ;  /* 0x0000001400007c02 */ /* 0x004fce0008000f00 */
.L_x_167:
[----:B--2---:R2:W3:Y:S02]  /*a380*/  SYNCS.PHASECHK.TRANS64.TRYWAIT P0, [R0+URZ+0x90], R2 ;  /* 0x00009002000075a7 */ /* 0x0044e400080011ff */
[----:B---3--:R-:W-:Y:S05]  /*a390*/  @!P0 NANOSLEEP.SYNCS 0x989680 ;  /* 0x009896800000895d */ /* 0x008fea0003900000 */
[----:B------:R-:W3:Y:S02]  /*a3a0*/  @!P0 SYNCS.PHASECHK.TRANS64 P0, [R0+URZ+0x90], R2 ;  /* 0x00009002000085a7 */ /* 0x000ee400080010ff */
[----:B---3--:R-:W-:Y:S05]  /*a3b0*/  @!P0 BRA `(.L_x_167) ;  /* 0xfffffffc00f08947 */ /* 0x008fea000383ffff */
[----:B------:R-:W-:Y:S05]  /*a3c0*/  BRA `(.L_x_168) ;  /* 0xffffffac00bc7947 */ /* 0x000fea000383ffff */
.L_x_77:
[----:B------:R-:W-:Y:S07]  /*a3d0*/  MOV R0, UR49 ;  /* 0x0000003100007c02 */ /* 0x000fee0008000f00 */
.L_x_169:
[----:B-1----:R1:W2:Y:S02]  /*a3e0*/  SYNCS.PHASECHK.TRANS64.TRYWAIT P0, [R0+URZ+0xb0], R2 ;  /* 0x0000b002000075a7 */ /* 0x0022a400080011ff */
[----:B--2---:R-:W-:Y:S05]  /*a3f0*/  @!P0 NANOSLEEP.SYNCS 0x989680 ;  /* 0x009896800000895d */ /* 0x004fea0003900000 */
[----:B------:R-:W2:Y:S02]  /*a400*/  @!P0 SYNCS.PHASECHK.TRANS64 P0, [R0+URZ+0xb0], R2 ;  /* 0x0000b002000085a7 */ /* 0x000ea400080010ff */
[----:B--2---:R-:W-:Y:S05]  /*a410*/  @!P0 BRA `(.L_x_169) ;  /* 0xfffffffc00f08947 */ /* 0x004fea000383ffff */
[----:B------:R-:W-:Y:S05]  /*a420*/  BRA `(.L_x_170) ;  /* 0xffffffb000947947 */ /* 0x000fea000383ffff */
.L_x_88:
[----:B-1----:R-:W-:Y:S04]  /*a430*/  MOV R2, UR49 ;  /* 0x0000003100027c02 */ /* 0x002fe80008000f00 */
[----:B------:R1:W2:Y:S03]  /*a440*/  SYNCS.PHASECHK.TRANS64.TRYWAIT P1, [R2+URZ+0x60], R3 ;  /* 0x00006003020075a7 */ /* 0x0002a600080211ff */
[----:B--2---:R-:W-:Y:S05]  /*a450*/  @!P1 NANOSLEEP.SYNCS 0x989680 ;  /* 0x009896800000995d */ /* 0x004fea0003900000 */
[----:B------:R-:W2:Y:S02]  /*a460*/  @!P1 SYNCS.PHASECHK.TRANS64 P1, [R2+URZ+0x60], R3 ;  /* 0x00006003020095a7 */ /* 0x000ea400080210ff */
[----:B--2---:R-:W-:Y:S05]  /*a470*/  @!P1 BRA `(.L_x_88) ;  /* 0xfffffffc00ec9947 */ /* 0x004fea000383ffff */
[----:B------:R-:W-:Y:S05]  /*a480*/  BRA `(.L_x_87) ;  /* 0xffffffc000807947 */ /* 0x000fea000383ffff */
.L_x_90:
[----:B-1----:R1:W4:Y:S02]  /*a490*/  SYNCS.PHASECHK.TRANS64.TRYWAIT P0, [R56+URZ+0xc0], R0 ;  /* 0x0000c000380075a7 */ /* 0x00232400080011ff */
[----:B----4-:R-:W-:Y:S05]  /*a4a0*/  @!P0 NANOSLEEP.SYNCS 0x989680 ;  /* 0x009896800000895d */ /* 0x010fea0003900000 */
[----:B------:R-:W4:Y:S02]  /*a4b0*/  @!P0 SYNCS.PHASECHK.TRANS64 P0, [R56+URZ+0xc0], R0 ;  /* 0x0000c000380085a7 */ /* 0x000f2400080010ff */
[----:B----4-:R-:W-:Y:S05]  /*a4c0*/  @!P0 BRA `(.L_x_90) ;  /* 0xfffffffc00f08947 */ /* 0x010fea000383ffff */
[----:B------:R-:W-:Y:S05]  /*a4d0*/  BRA `(.L_x_89) ;  /* 0xffffffc000a87947 */ /* 0x000fea000383ffff */
.L_x_99:
[----:B---3--:R3:W4:Y:S02]  /*a4e0*/  SYNCS.PHASECHK.TRANS64.TRYWAIT P0, [R2+URZ+0x60], R0 ;  /* 0x00006000020075a7 */ /* 0x00872400080011ff */
[----:B----4-:R-:W-:Y:S05]  /*a4f0*/  @!P0 NANOSLEEP.SYNCS 0x989680 ;  /* 0x009896800000895d */ /* 0x010fea0003900000 */
[----:B------:R-:W4:Y:S02]  /*a500*/  @!P0 SYNCS.PHASECHK.TRANS64 P0, [R2+URZ+0x60], R0 ;  /* 0x00006000020085a7 */ /* 0x000f2400080010ff */
[----:B----4-:R-:W-:Y:S05]  /*a510*/  @!P0 BRA `(.L_x_99) ;  /* 0xfffffffc00f08947 */ /* 0x010fea000383ffff */
[----:B------:R-:W-:Y:S05]  /*a520*/  BRA `(.L_x_98) ;  /* 0xffffffcc00907947 */ /* 0x000fea000383ffff */
.L_x_107:
[----:B-1----:R1:W3:Y:S02]  /*a530*/  SYNCS.PHASECHK.TRANS64.TRYWAIT P0, [R6+URZ+0x60], R5 ;  /* 0x00006005060075a7 */ /* 0x0022e400080011ff */
[----:B---3--:R-:W-:Y:S05]  /*a540*/  @!P0 NANOSLEEP.SYNCS 0x989680 ;  /* 0x009896800000895d */ /* 0x008fea0003900000 */
[----:B------:R-:W3:Y:S02]  /*a550*/  @!P0 SYNCS.PHASECHK.TRANS64 P0, [R6+URZ+0x60], R5 ;  /* 0x00006005060085a7 */ /* 0x000ee400080010ff */
[----:B---3--:R-:W-:Y:S05]  /*a560*/  @!P0 BRA `(.L_x_107) ;  /* 0xfffffffc00f08947 */ /* 0x008fea000383ffff */
[----:B------:R-:W-:Y:S05]  /*a570*/  BRA `(.L_x_106) ;  /* 0xffffffd8009c7947 */ /* 0x000fea000383ffff */
.L_x_115:
[----:B---3--:R3:W4:Y:S02]  /*a580*/  SYNCS.PHASECHK.TRANS64.TRYWAIT P0, [R2+URZ+0x60], R5 ;  /* 0x00006005020075a7 */ /* 0x00872400080011ff */
[----:B----4-:R-:W-:Y:S05]  /*a590*/  @!P0 NANOSLEEP.SYNCS 0x989680 ;  /* 0x009896800000895d */ /* 0x010fea0003900000 */
[----:B------:R-:W4:Y:S02]  /*a5a0*/  @!P0 SYNCS.PHASECHK.TRANS64 P0, [R2+URZ+0x60], R5 ;  /* 0x00006005020085a7 */ /* 0x000f2400080010ff */
[----:B----4-:R-:W-:Y:S05]  /*a5b0*/  @!P0 BRA `(.L_x_115) ;  /* 0xfffffffc00f08947 */ /* 0x010fea000383ffff */
[----:B------:R-:W-:Y:S05]  /*a5c0*/  BRA `(.L_x_114) ;  /* 0xffffffe400a47947 */ /* 0x000fea000383ffff */
        .weak           $__internal_0_$__cuda_sm10x_tcgen05_guardrail_trap_col_being_dealloced_not_returned_by_alloc
        .type           $__internal_0_$__cuda_sm10x_tcgen05_guardrail_trap_col_being_dealloced_not_returned_by_alloc,@function
        .size           $__internal_0_$__cuda_sm10x_tcgen05_guardrail_trap_col_being_dealloced_not_returned_by_alloc,($__internal_1_$__cuda_sm10x_tcgen05_guardrail_trap_phase_invalid_during_alloc - $__internal_0_$__cuda_sm10x_tcgen05_guardrail_trap_col_being_dealloced_not_returned_by_alloc)
$__internal_0_$__cuda_sm10x_tcgen05_guardrail_trap_col_being_dealloced_not_returned_by_alloc:
[----:B------:R-:W-:Y:S05]  /*a5d0*/  BPT.TRAP 0x1 ;  /* 0x000000040000795c */ /* 0x000fea0000300000 */
[----:B------:R-:W-:-:S04]  /*a5e0*/  HFMA2 R3, -RZ, RZ, 0, 0 ;  /* 0x00000000ff037431 */ /* 0x000fc800000001ff */
[----:B------:R-:W-:Y:S05]  /*a5f0*/  RET.REL.NODEC R2 `(_ZN7cutlass13device_kernelINS_4conv6kernel13ConvUniversalINS1_16ConvProblemShapeILNS1_8OperatorE1ELi3EEENS1_10collective14CollectiveConvINS1_47MainloopSm100TmaUmmaWarpSpecializedImplicitGemmILS5_1ELi6ELi3ELi1ELi2EN4cute5tupleIJNSA_1CILi1EEESD_SD_EEEEENSB_IJNSC_ILi128EEESG_NSB_IJNSC_ILi64EEEEEEEEENS_6half_tESK_NSA_8TiledMMAINSA_8MMA_AtomIJNSA_20SM100_MMA_F16BF16_SSISK_SK_fLi128ELi128ELNSA_4UMMA5MajorE0ELSP_1ELNSO_7ScaleInE0ELSQ_0EEEEEENSA_6LayoutISE_NSB_IJNSC_ILi0EEESU_SU_EEEEENSB_IJNSA_10UnderscoreESX_SX_EEEEENS7_6detail27Sm100ImplicitGemmTileTraitsINSA_20SM90_TMA_LOAD_IM2COLENSA_14ComposedLayoutINSA_7SwizzleILi3ELi4ELi3EEENSA_18smem_ptr_flag_bitsILi16EEENST_INSB_IJNSC_ILi8EEESH_EEENSB_IJSH_SD_EEEEEEEvEENS11_INSA_13SM90_TMA_LOADENS13_IS15_S17_NST_INSB_IJSH_S18_EEENSB_IJSD_SH_EEEEEEEvEEEENS_8epilogue10collective18CollectiveEpilogueINS1L_23Sm100TmaWarpSpecializedILi4ELi2ELi32ELb1ELb0EEEJSJ_NSB_IJNST_ISG_SD_EENST_INSC_ILi32EEESD_EEEEESK_NSB_IJNSB_IJllllEEESD_SU_EEESK_S1V_NS1L_6fusion15FusionCallbacksIS1P_NS1W_17LinearCombinationISK_fSK_fLNS_15FloatRoundStyleE2EEESJ_S1T_JEEENSA_5SM1004TMEM4LOAD26SM100_TMEM_LOAD_32dp32b32xES12_NS13_INS14_ILi2ELi4ELi3EEES17_NST_INSB_IJS18_S1R_EEENSB_IJS1R_SD_EEEEEEENSA_39AutoVectorizingCopyWithAssumedAlignmentILi128EEENSA_21SM90_TMA_STORE_IM2COLES2A_S2C_S2C_EEEvvEEEEvNT_6ParamsE) ;  /* 0xffffff5802807950 */ /* 0x000fea0003c3ffff */
        .weak           $__internal_1_$__cuda_sm10x_tcgen05_guardrail_trap_phase_invalid_during_alloc
        .type           $__internal_1_$__cuda_sm10x_tcgen05_guardrail_trap_phase_invalid_during_alloc,@function
        .size           $__internal_1_$__cuda_sm10x_tcgen05_guardrail_trap_phase_invalid_during_alloc,($__internal_2_$__cuda_sm10x_tcgen05_guardrail_trap_unallocated_columns_being_dealloced - $__internal_1_$__cuda_sm10x_tcgen05_guardrail_trap_phase_invalid_during_alloc)
$__internal_1_$__cuda_sm10x_tcgen05_guardrail_trap_phase_invalid_during_alloc:
[----:B------:R-:W-:Y:S05]  /*a600*/  BPT.TRAP 0x1 ;  /* 0x000000040000795c */ /* 0x000fea0000300000 */
[----:B------:R-:W-:-:S04]  /*a610*/  MOV R3, 0x0 ;  /* 0x0000000000037802 */ /* 0x000fc80000000f00 */
[----:B------:R-:W-:Y:S05]  /*a620*/  RET.REL.NODEC R2 `(_ZN7cutlass13device_kernelINS_4conv6kernel13ConvUniversalINS1_16ConvProblemShapeILNS1_8OperatorE1ELi3EEENS1_10collective14CollectiveConvINS1_47MainloopSm100TmaUmmaWarpSpecializedImplicitGemmILS5_1ELi6ELi3ELi1ELi2EN4cute5tupleIJNSA_1CILi1EEESD_SD_EEEEENSB_IJNSC_ILi128EEESG_NSB_IJNSC_ILi64EEEEEEEEENS_6half_tESK_NSA_8TiledMMAINSA_8MMA_AtomIJNSA_20SM100_MMA_F16BF16_SSISK_SK_fLi128ELi128ELNSA_4UMMA5MajorE0ELSP_1ELNSO_7ScaleInE0ELSQ_0EEEEEENSA_6LayoutISE_NSB_IJNSC_ILi0EEESU_SU_EEEEENSB_IJNSA_10UnderscoreESX_SX_EEEEENS7_6detail27Sm100ImplicitGemmTileTraitsINSA_20SM90_TMA_LOAD_IM2COLENSA_14ComposedLayoutINSA_7SwizzleILi3ELi4ELi3EEENSA_18smem_ptr_flag_bitsILi16EEENST_INSB_IJNSC_ILi8EEESH_EEENSB_IJSH_SD_EEEEEEEvEENS11_INSA_13SM90_TMA_LOADENS13_IS15_S17_NST_INSB_IJSH_S18_EEENSB_IJSD_SH_EEEEEEEvEEEENS_8epilogue10collective18CollectiveEpilogueINS1L_23Sm100TmaWarpSpecializedILi4ELi2ELi32ELb1ELb0EEEJSJ_NSB_IJNST_ISG_SD_EENST_INSC_ILi32EEESD_EEEEESK_NSB_IJNSB_IJllllEEESD_SU_EEESK_S1V_NS1L_6fusion15FusionCallbacksIS1P_NS1W_17LinearCombinationISK_fSK_fLNS_15FloatRoundStyleE2EEESJ_S1T_JEEENSA_5SM1004TMEM4LOAD26SM100_TMEM_LOAD_32dp32b32xES12_NS13_INS14_ILi2ELi4ELi3EEES17_NST_INSB_IJS18_S1R_EEENSB_IJS1R_SD_EEEEEEENSA_39AutoVectorizingCopyWithAssumedAlignmentILi128EEENSA_21SM90_TMA_STORE_IM2COLES2A_S2C_S2C_EEEvvEEEEvNT_6ParamsE) ;  /* 0xffffff5802747950 */ /* 0x000fea0003c3ffff */
        .weak           $__internal_2_$__cuda_sm10x_tcgen05_guardrail_trap_unallocated_columns_being_dealloced
        .type           $__internal_2_$__cuda_sm10x_tcgen05_guardrail_trap_unallocated_columns_being_dealloced,@function
        .size           $__internal_2_$__cuda_sm10x_tcgen05_guardrail_trap_unallocated_columns_being_dealloced,(.L_x_172 - $__internal_2_$__cuda_sm10x_tcgen05_guardrail_trap_unallocated_columns_being_dealloced)
$__internal_2_$__cuda_sm10x_tcgen05_guardrail_trap_unallocated_columns_being_dealloced:
[----:B------:R-:W-:Y:S05]  /*a630*/  BPT.TRAP 0x1 ;  /* 0x000000040000795c */ /* 0x000fea0000300000 */
[----:B------:R-:W-:-:S04]  /*a640*/  HFMA2 R3, -RZ, RZ, 0, 0 ;  /* 0x00000000ff037431 */ /* 0x000fc800000001ff */
[----:B------:R-:W-:Y:S05]  /*a650*/  RET.REL.NODEC R2 `(_ZN7cutlass13device_kernelINS_4conv6kernel13ConvUniversalINS1_16ConvProblemShapeILNS1_8OperatorE1ELi3EEENS1_10collective14CollectiveConvINS1_47MainloopSm100TmaUmmaWarpSpecializedImplicitGemmILS5_1ELi6ELi3ELi1ELi2EN4cute5tupleIJNSA_1CILi1EEESD_SD_EEEEENSB_IJNSC_ILi128EEESG_NSB_IJNSC_ILi64EEEEEEEEENS_6half_tESK_NSA_8TiledMMAINSA_8MMA_AtomIJNSA_20SM100_MMA_F16BF16_SSISK_SK_fLi128ELi128ELNSA_4UMMA5MajorE0ELSP_1ELNSO_7ScaleInE0ELSQ_0EEEEEENSA_6LayoutISE_NSB_IJNSC_ILi0EEESU_SU_EEEEENSB_IJNSA_10UnderscoreESX_SX_EEEEENS7_6detail27Sm100ImplicitGemmTileTraitsINSA_20SM90_TMA_LOAD_IM2COLENSA_14ComposedLayoutINSA_7SwizzleILi3ELi4ELi3EEENSA_18smem_ptr_flag_bitsILi16EEENST_INSB_IJNSC_ILi8EEESH_EEENSB_IJSH_SD_EEEEEEEvEENS11_INSA_13SM90_TMA_LOADENS13_IS15_S17_NST_INSB_IJSH_S18_EEENSB_IJSD_SH_EEEEEEEvEEEENS_8epilogue10collective18CollectiveEpilogueINS1L_23Sm100TmaWarpSpecializedILi4ELi2ELi32ELb1ELb0EEEJSJ_NSB_IJNST_ISG_SD_EENST_INSC_ILi32EEESD_EEEEESK_NSB_IJNSB_IJllllEEESD_SU_EEESK_S1V_NS1L_6fusion15FusionCallbacksIS1P_NS1W_17LinearCombinationISK_fSK_fLNS_15FloatRoundStyleE2EEESJ_S1T_JEEENSA_5SM1004TMEM4LOAD26SM100_TMEM_LOAD_32dp32b32xES12_NS13_INS14_ILi2ELi4ELi3EEES17_NST_INSB_IJS18_S1R_EEENSB_IJS1R_SD_EEEEEEENSA_39AutoVectorizingCopyWithAssumedAlignmentILi128EEENSA_21SM90_TMA_STORE_IM2COLES2A_S2C_S2C_EEEvvEEEEvNT_6ParamsE) ;  /* 0xffffff5802687950 */ /* 0x000fea0003c3ffff */
.L_x_171:
[----:B------:R-:W-:-:S00]  /*a660*/  BRA `(.L_x_171) ;  /* 0xfffffffc00fc7947 */ /* 0x000fc0000383ffff */
[----:B------:R-:W-:-:S00]  /*a670*/  NOP ;  /* 0x0000000000007918 */ /* 0x000fc00000000000 */
        /* <DEDUP_REMOVED lines=8> */
.L_x_172:


//--------------------- .nv.global.init           --------------------------
	.section	.nv.global.init,"aw",@progbits
.nv.global.init:
	.type		$str$29,@object
	.size		$str$29,($str$30 - $str$29)
$str$29:
        /*0000*/ 	.byte	0x28, 0x61, 0x64, 0x64, 0x72, 0x65, 0x73, 0x73, 0x20, 0x26, 0x20, 0x6d, 0x61, 0x73, 0x6b, 0x29
        /*0010*/ 	.byte	0x20, 0x3d, 0x3d, 0x20, 0x30, 0x00
	.type		$str$30,@object
	.size		$str$30,($str$28 - $str$30)
$str$30:
        /*0016*/ 	.byte	0x2f, 0x74, 0x6d, 0x70, 0x2f, 0x63, 0x75, 0x74, 0x6c, 0x61, 0x73, 0x73, 0x5f, 0x73, 0x77, 0x65
        /*0026*/ 	.byte	0x65, 0x70, 0x5f, 0x73, 0x72, 0x63, 0x2f, 0x69, 0x6e, 0x63, 0x6c, 0x75, 0x64, 0x65, 0x2f, 0x63
        /*0036*/ 	.byte	0x75, 0x74, 0x65, 0x2f, 0x70, 0x6f, 0x69, 0x6e, 0x74, 0x65, 0x72, 0x5f, 0x66, 0x6c, 0x61, 0x67
        /*0046*/ 	.byte	0x67, 0x65, 0x64, 0x2e, 0x68, 0x70, 0x70, 0x00
	.type		$str$28,@object
	.size		$str$28,($str$27 - $str$28)
$str$28:
        /*004e*/ 	.byte	0x2f, 0x74, 0x6d, 0x70, 0x2f, 0x63, 0x75, 0x74, 0x6c, 0x61, 0x73, 0x73, 0x5f, 0x73, 0x77, 0x65
        /*005e*/ 	.byte	0x65, 0x70, 0x5f, 0x73, 0x72, 0x63, 0x2f, 0x69, 0x6e, 0x63, 0x6c, 0x75, 0x64, 0x65, 0x2f, 0x63
        /*006e*/ 	.byte	0x75, 0x74, 0x65, 0x2f, 0x61, 0x74, 0x6f, 0x6d, 0x2f, 0x63, 0x6f, 0x70, 0x79, 0x5f, 0x74, 0x72
        /*007e*/ 	.byte	0x61, 0x69, 0x74, 0x73, 0x5f, 0x73, 0x6d, 0x31, 0x30, 0x30, 0x2e, 0x68, 0x70, 0x70, 0x00
	.type		$str$27,@object
	.size		$str$27,(__unnamed_1 - $str$27)
$str$27:
        /*008d*/ 	.byte	0x28, 0x28, 0x75, 0x69, 0x6e, 0x74, 0x33, 0x32, 0x5f, 0x74, 0x28, 0x74, 0x68, 0x72, 0x65, 0x61
        /*009d*/ 	.byte	0x64, 0x49, 0x64, 0x78, 0x2e, 0x78, 0x29, 0x20, 0x2f, 0x20, 0x33, 0x32, 0x29, 0x20, 0x25, 0x20
        /*00ad*/ 	.byte	0x34, 0x29, 0x20, 0x3d, 0x3d, 0x20, 0x28, 0x28, 0x28, 0x74, 0x6d, 0x65, 0x6d, 0x5f, 0x61, 0x64
        /*00bd*/ 	.byte	0x64, 0x72, 0x20, 0x3e, 0x3e, 0x20, 0x31, 0x36, 0x29, 0x20, 0x2f, 0x20, 0x33, 0x32, 0x29, 0x20
        /*00cd*/ 	.byte	0x25, 0x20, 0x34, 0x29, 0x00
	.type		__unnamed_1,@object
	.size		__unnamed_1,(__unnamed_2 - __unnamed_1)
__unnamed_1:
        /*00d2*/ 	.byte	0x61, 0x75, 0x74, 0x6f, 0x20, 0x63, 0x75, 0x74, 0x65, 0x3a, 0x3a, 0x61, 0x73, 0x5f, 0x70, 0x6f
        /* <DEDUP_REMOVED lines=24> */
        /*0262*/ 	.byte	0x3e, 0x3e, 0x3e, 0x3e, 0x5d, 0x00
	.type		__unnamed_2,@object
	.size		__unnamed_2,(.L_2 - __unnamed_2)
__unnamed_2:
        /* <DEDUP_REMOVED lines=42> */
        /*0508*/ 	.byte	0x3e, 0x3e, 0x5d, 0x00
.L_2:


//--------------------- .nv.shared._ZN7cutlass13device_kernelINS_4conv6kernel13ConvUniversalINS1_16ConvProblemShapeILNS1_8OperatorE1ELi3EEENS1_10collective14CollectiveConvINS1_47MainloopSm100TmaUmmaWarpSpecializedImplicitGemmILS5_1ELi6ELi3ELi1ELi2EN4cute5tupleIJNSA_1CILi1EEESD_SD_EEEEENSB_IJNSC_ILi128EEESG_NSB_IJNSC_ILi64EEEEEEEEENS_6half_tESK_NSA_8TiledMMAINSA_8MMA_AtomIJNSA_20SM100_MMA_F16BF16_SSISK_SK_fLi128ELi128ELNSA_4UMMA5MajorE0ELSP_1ELNSO_7ScaleInE0ELSQ_0EEEEEENSA_6LayoutISE_NSB_IJNSC_ILi0EEESU_SU_EEEEENSB_IJNSA_10UnderscoreESX_SX_EEEEENS7_6detail27Sm100ImplicitGemmTileTraitsINSA_20SM90_TMA_LOAD_IM2COLENSA_14ComposedLayoutINSA_7SwizzleILi3ELi4ELi3EEENSA_18smem_ptr_flag_bitsILi16EEENST_INSB_IJNSC_ILi8EEESH_EEENSB_IJSH_SD_EEEEEEEvEENS11_INSA_13SM90_TMA_LOADENS13_IS15_S17_NST_INSB_IJSH_S18_EEENSB_IJSD_SH_EEEEEEEvEEEENS_8epilogue10collective18CollectiveEpilogueINS1L_23Sm100TmaWarpSpecializedILi4ELi2ELi32ELb1ELb0EEEJSJ_NSB_IJNST_ISG_SD_EENST_INSC_ILi32EEESD_EEEEESK_NSB_IJNSB_IJllllEEESD_SU_EEESK_S1V_NS1L_6fusion15FusionCallbacksIS1P_NS1W_17LinearCombinationISK_fSK_fLNS_15FloatRoundStyleE2EEESJ_S1T_JEEENSA_5SM1004TMEM4LOAD26SM100_TMEM_LOAD_32dp32b32xES12_NS13_INS14_ILi2ELi4ELi3EEES17_NST_INSB_IJS18_S1R_EEENSB_IJS1R_SD_EEEEEEENSA_39AutoVectorizingCopyWithAssumedAlignmentILi128EEENSA_21SM90_TMA_STORE_IM2COLES2A_S2C_S2C_EEEvvEEEEvNT_6ParamsE --------------------------
	.section	.nv.shared._ZN7cutlass13device_kernelINS_4conv6kernel13ConvUniversalINS1_16ConvProblemShapeILNS1_8OperatorE1ELi3EEENS1_10collective14CollectiveConvINS1_47MainloopSm100TmaUmmaWarpSpecializedImplicitGemmILS5_1ELi6ELi3ELi1ELi2EN4cute5tupleIJNSA_1CILi1EEESD_SD_EEEEENSB_IJNSC_ILi128EEESG_NSB_IJNSC_ILi64EEEEEEEEENS_6half_tESK_NSA_8TiledMMAINSA_8MMA_AtomIJNSA_20SM100_MMA_F16BF16_SSISK_SK_fLi128ELi128ELNSA_4UMMA5MajorE0ELSP_1ELNSO_7ScaleInE0ELSQ_0EEEEEENSA_6LayoutISE_NSB_IJNSC_ILi0EEESU_SU_EEEEENSB_IJNSA_10UnderscoreESX_SX_EEEEENS7_6detail27Sm100ImplicitGemmTileTraitsINSA_20SM90_TMA_LOAD_IM2COLENSA_14ComposedLayoutINSA_7SwizzleILi3ELi4ELi3EEENSA_18smem_ptr_flag_bitsILi16EEENST_INSB_IJNSC_ILi8EEESH_EEENSB_IJSH_SD_EEEEEEEvEENS11_INSA_13SM90_TMA_LOADENS13_IS15_S17_NST_INSB_IJSH_S18_EEENSB_IJSD_SH_EEEEEEEvEEEENS_8epilogue10collective18CollectiveEpilogueINS1L_23Sm100TmaWarpSpecializedILi4ELi2ELi32ELb1ELb0EEEJSJ_NSB_IJNST_ISG_SD_EENST_INSC_ILi32EEESD_EEEEESK_NSB_IJNSB_IJllllEEESD_SU_EEESK_S1V_NS1L_6fusion15FusionCallbacksIS1P_NS1W_17LinearCombinationISK_fSK_fLNS_15FloatRoundStyleE2EEESJ_S1T_JEEENSA_5SM1004TMEM4LOAD26SM100_TMEM_LOAD_32dp32b32xES12_NS13_INS14_ILi2ELi4ELi3EEES17_NST_INSB_IJS18_S1R_EEENSB_IJS1R_SD_EEEEEEENSA_39AutoVectorizingCopyWithAssumedAlignmentILi128EEENSA_21SM90_TMA_STORE_IM2COLES2A_S2C_S2C_EEEvvEEEEvNT_6ParamsE,"aw",@nobits
	.sectionflags	@""
	.align	16
	.zero		1024


//--------------------- .nv.shared.reserved.0     --------------------------
	.section	.nv.shared.reserved.0,"aw",@nobits
	.weak		__nv_reservedSMEM_offset_0_alias
	.size		__nv_reservedSMEM_offset_0_alias, 0, 64
	.other		__nv_reservedSMEM_offset_0_alias,@"STO_CUDA_RESERVED_SHARED STV_DEFAULT"
__nv_reservedSMEM_offset_0_alias:
	.zero		0
.nv.shared.reserved.0:
	.zero		64
	.weak		__nv_reservedSMEM_tcgen05_partition
	.type		__nv_reservedSMEM_tcgen05_partition,@object
	.size		__nv_reservedSMEM_tcgen05_partition,(.L_0 - __nv_reservedSMEM_tcgen05_partition)
__nv_reservedSMEM_tcgen05_partition:
	.zero		32
.L_0:


//--------------------- .nv.global                --------------------------
	.section	.nv.global,"aw",@nobits
.nv.global:
	.type		_ZN39_INTERNAL_15d165ba_4_k_cu_36474307_40864cute1_E,@object
	.size		_ZN39_INTERNAL_15d165ba_4_k_cu_36474307_40864cute1_E,(_ZN39_INTERNAL_15d165ba_4_k_cu_36474307_40864cuda3std3__45__cpo6cbeginE - _ZN39_INTERNAL_15d165ba_4_k_cu_36474307_40864cute1_E)
_ZN39_INTERNAL_15d165ba_4_k_cu_36474307_40864cute1_E:
	.zero		1
	.type		_ZN39_INTERNAL_15d165ba_4_k_cu_36474307_40864cuda3std3__45__cpo6cbeginE,@object
	.size		_ZN39_INTERNAL_15d165ba_4_k_cu_36474307_40864cuda3std3__45__cpo6cbeginE,(_ZN39_INTERNAL_15d165ba_4_k_cu_36474307_40864cuda3std3__48in_placeE - _ZN39_INTERNAL_15d165ba_4_k_cu_36474307_40864cuda3std3__45__cpo6cbeginE)
_ZN39_INTERNAL_15d165ba_4_k_cu_36474307_40864cuda3std3__45__cpo6cbeginE:
	.zero		1
	.type		_ZN39_INTERNAL_15d165ba_4_k_cu_36474307_40864cuda3std3__48in_placeE,@object
	.size		_ZN39_INTERNAL_15d165ba_4_k_cu_36474307_40864cuda3std3__48in_placeE,(_ZN39_INTERNAL_15d165ba_4_k_cu_36474307_40864cuda3std6ranges3__45__cpo9iter_moveE - _ZN39_INTERNAL_15d165ba_4_k_cu_36474307_40864cuda3std3__48in_placeE)
_ZN39_INTERNAL_15d165ba_4_k_cu_36474307_40864cuda3std3__48in_placeE:
	.zero		1
	.type		_ZN39_INTERNAL_15d165ba_4_k_cu_36474307_40864cuda3std6ranges3__45__cpo9iter_moveE,@object
	.size		_ZN39_INTERNAL_15d165ba_4_k_cu_36474307_40864cuda3std6ranges3__45__cpo9iter_moveE,(_ZN39_INTERNAL_15d165ba_4_k_cu_36474307_40864cuda3std3__45__cpo5beginE - _ZN39_INTERNAL_15d165ba_4_k_cu_36474307_40864cuda3std6ranges3__45__cpo9iter_moveE)
_ZN39_INTERNAL_15d165ba_4_k_cu_36474307_40864cuda3std6ranges3__45__cpo9iter_moveE:
	.zero		1
	.type		_ZN39_INTERNAL_15d165ba_4_k_cu_36474307_40864cuda3std3__45__cpo5beginE,@object
	.size		_ZN39_INTERNAL_15d165ba_4_k_cu_36474307_40864cuda3std3__45__cpo5beginE,(_ZN39_INTERNAL_15d165ba_4_k_cu_36474307_40864cuda3std3__441_GLOBAL__N__15d165ba_4_k_cu_36474307_40866ignoreE - _ZN39_INTERNAL_15d165ba_4_k_cu_36474307_40864cuda3std3__45__cpo5beginE)
_ZN39_INTERNAL_15d165ba_4_k_cu_36474307_40864cuda3std3__45__cpo5beginE:
	.zero		1
	.type		_ZN39_INTERNAL_15d165ba_4_k_cu_36474307_40864cuda3std3__441_GLOBAL__N__15d165ba_4_k_cu_36474307_40866ignoreE,@object
	.size		_ZN39_INTERNAL_15d165ba_4_k_cu_36474307_40864cuda3std3__441_GLOBAL__N__15d165ba_4_k_cu_36474307_40866ignoreE,(_ZN39_INTERNAL_15d165ba_4_k_cu_36474307_40864cute7productE - _ZN39_INTERNAL_15d165ba_4_k_cu_36474307_40864cuda3std3__441_GLOBAL__N__15d165ba_4_k_cu_36474307_40866ignoreE)
_ZN39_INTERNAL_15d165ba_4_k_cu_36474307_40864cuda3std3__441_GLOBAL__N__15d165ba_4_k_cu_36474307_40866ignoreE:
	.zero		1
	.type		_ZN39_INTERNAL_15d165ba_4_k_cu_36474307_40864cute7productE,@object
	.size		_ZN39_INTERNAL_15d165ba_4_k_cu_36474307_40864cute7productE,(_ZN39_INTERNAL_15d165ba_4_k_cu_36474307_40864cuda3std3__45__cpo3endE - _ZN39_INTERNAL_15d165ba_4_k_cu_36474307_40864cute7productE)
_ZN39_INTERNAL_15d165ba_4_k_cu_36474307_40864cute7productE:
	.zero		1
	.type		_ZN39_INTERNAL_15d165ba_4_k_cu_36474307_40864cuda3std3__45__cpo3endE,@object
	.size		_ZN39_INTERNAL_15d165ba_4_k_cu_36474307_40864cuda3std3__45__cpo3endE,(_ZN39_INTERNAL_15d165ba_4_k_cu_36474307_40864cuda3std3__419piecewise_constructE - _ZN39_INTERNAL_15d165ba_4_k_cu_36474307_40864cuda3std3__45__cpo3endE)
_ZN39_INTERNAL_15d165ba_4_k_cu_36474307_40864cuda3std3__45__cpo3endE:
	.zero		1
	.type		_ZN39_INTERNAL_15d165ba_4_k_cu_36474307_40864cuda3std3__419piecewise_constructE,@object
	.size		_ZN39_INTERNAL_15d165ba_4_k_cu_36474307_40864cuda3std3__419piecewise_constructE,(_ZN39_INTERNAL_15d165ba_4_k_cu_36474307_40864cuda3std3__45__cpo4cendE - _ZN39_INTERNAL_15d165ba_4_k_cu_36474307_40864cuda3std3__419piecewise_constructE)
_ZN39_INTERNAL_15d165ba_4_k_cu_36474307_40864cuda3std3__419piecewise_constructE:
	.zero		1
	.type		_ZN39_INTERNAL_15d165ba_4_k_cu_36474307_40864cuda3std3__45__cpo4cendE,@object
	.size		_ZN39_INTERNAL_15d165ba_4_k_cu_36474307_40864cuda3std3__45__cpo4cendE,(_ZN39_INTERNAL_15d165ba_4_k_cu_36474307_40864cuda3std6ranges3__45__cpo4swapE - _ZN39_INTERNAL_15d165ba_4_k_cu_36474307_40864cuda3std3__45__cpo4cendE)
_ZN39_INTERNAL_15d165ba_4_k_cu_36474307_40864cuda3std3__45__cpo4cendE:
	.zero		1
	.type		_ZN39_INTERNAL_15d165ba_4_k_cu_36474307_40864cuda3std6ranges3__45__cpo4swapE,@object
	.size		_ZN39_INTERNAL_15d165ba_4_k_cu_36474307_40864cuda3std6ranges3__45__cpo4swapE,(.L_10 - _ZN39_INTERNAL_15d165ba_4_k_cu_36474307_40864cuda3std6ranges3__45__cpo4swapE)
_ZN39_INTERNAL_15d165ba_4_k_cu_36474307_40864cuda3std6ranges3__45__cpo4swapE:
	.zero		1
.L_10:


//--------------------- .nv.constant0._ZN7cutlass13device_kernelINS_4conv6kernel13ConvUniversalINS1_16ConvProblemShapeILNS1_8OperatorE1ELi3EEENS1_10collective14CollectiveConvINS1_47MainloopSm100TmaUmmaWarpSpecializedImplicitGemmILS5_1ELi6ELi3ELi1ELi2EN4cute5tupleIJNSA_1CILi1EEESD_SD_EEEEENSB_IJNSC_ILi128EEESG_NSB_IJNSC_ILi64EEEEEEEEENS_6half_tESK_NSA_8TiledMMAINSA_8MMA_AtomIJNSA_20SM100_MMA_F16BF16_SSISK_SK_fLi128ELi128ELNSA_4UMMA5MajorE0ELSP_1ELNSO_7ScaleInE0ELSQ_0EEEEEENSA_6LayoutISE_NSB_IJNSC_ILi0EEESU_SU_EEEEENSB_IJNSA_10UnderscoreESX_SX_EEEEENS7_6detail27Sm100ImplicitGemmTileTraitsINSA_20SM90_TMA_LOAD_IM2COLENSA_14ComposedLayoutINSA_7SwizzleILi3ELi4ELi3EEENSA_18smem_ptr_flag_bitsILi16EEENST_INSB_IJNSC_ILi8EEESH_EEENSB_IJSH_SD_EEEEEEEvEENS11_INSA_13SM90_TMA_LOADENS13_IS15_S17_NST_INSB_IJSH_S18_EEENSB_IJSD_SH_EEEEEEEvEEEENS_8epilogue10collective18CollectiveEpilogueINS1L_23Sm100TmaWarpSpecializedILi4ELi2ELi32ELb1ELb0EEEJSJ_NSB_IJNST_ISG_SD_EENST_INSC_ILi32EEESD_EEEEESK_NSB_IJNSB_IJllllEEESD_SU_EEESK_S1V_NS1L_6fusion15FusionCallbacksIS1P_NS1W_17LinearCombinationISK_fSK_fLNS_15FloatRoundStyleE2EEESJ_S1T_JEEENSA_5SM1004TMEM4LOAD26SM100_TMEM_LOAD_32dp32b32xES12_NS13_INS14_ILi2ELi4ELi3EEES17_NST_INSB_IJS18_S1R_EEENSB_IJS1R_SD_EEEEEEENSA_39AutoVectorizingCopyWithAssumedAlignmentILi128EEENSA_21SM90_TMA_STORE_IM2COLES2A_S2C_S2C_EEEvvEEEEvNT_6ParamsE --------------------------
	.section	.nv.constant0._ZN7cutlass13device_kernelINS_4conv6kernel13ConvUniversalINS1_16ConvProblemShapeILNS1_8OperatorE1ELi3EEENS1_10collective14CollectiveConvINS1_47MainloopSm100TmaUmmaWarpSpecializedImplicitGemmILS5_1ELi6ELi3ELi1ELi2EN4cute5tupleIJNSA_1CILi1EEESD_SD_EEEEENSB_IJNSC_ILi128EEESG_NSB_IJNSC_ILi64EEEEEEEEENS_6half_tESK_NSA_8TiledMMAINSA_8MMA_AtomIJNSA_20SM100_MMA_F16BF16_SSISK_SK_fLi128ELi128ELNSA_4UMMA5MajorE0ELSP_1ELNSO_7ScaleInE0ELSQ_0EEEEEENSA_6LayoutISE_NSB_IJNSC_ILi0EEESU_SU_EEEEENSB_IJNSA_10UnderscoreESX_SX_EEEEENS7_6detail27Sm100ImplicitGemmTileTraitsINSA_20SM90_TMA_LOAD_IM2COLENSA_14ComposedLayoutINSA_7SwizzleILi3ELi4ELi3EEENSA_18smem_ptr_flag_bitsILi16EEENST_INSB_IJNSC_ILi8EEESH_EEENSB_IJSH_SD_EEEEEEEvEENS11_INSA_13SM90_TMA_LOADENS13_IS15_S17_NST_INSB_IJSH_S18_EEENSB_IJSD_SH_EEEEEEEvEEEENS_8epilogue10collective18CollectiveEpilogueINS1L_23Sm100TmaWarpSpecializedILi4ELi2ELi32ELb1ELb0EEEJSJ_NSB_IJNST_ISG_SD_EENST_INSC_ILi32EEESD_EEEEESK_NSB_IJNSB_IJllllEEESD_SU_EEESK_S1V_NS1L_6fusion15FusionCallbacksIS1P_NS1W_17LinearCombinationISK_fSK_fLNS_15FloatRoundStyleE2EEESJ_S1T_JEEENSA_5SM1004TMEM4LOAD26SM100_TMEM_LOAD_32dp32b32xES12_NS13_INS14_ILi2ELi4ELi3EEES17_NST_INSB_IJS18_S1R_EEENSB_IJS1R_SD_EEEEEEENSA_39AutoVectorizingCopyWithAssumedAlignmentILi128EEENSA_21SM90_TMA_STORE_IM2COLES2A_S2C_S2C_EEEvvEEEEvNT_6ParamsE,"a",@progbits
	.sectionflags	@""
	.align	4
.nv.constant0._ZN7cutlass13device_kernelINS_4conv6kernel13ConvUniversalINS1_16ConvProblemShapeILNS1_8OperatorE1ELi3EEENS1_10collective14CollectiveConvINS1_47MainloopSm100TmaUmmaWarpSpecializedImplicitGemmILS5_1ELi6ELi3ELi1ELi2EN4cute5tupleIJNSA_1CILi1EEESD_SD_EEEEENSB_IJNSC_ILi128EEESG_NSB_IJNSC_ILi64EEEEEEEEENS_6half_tESK_NSA_8TiledMMAINSA_8MMA_AtomIJNSA_20SM100_MMA_F16BF16_SSISK_SK_fLi128ELi128ELNSA_4UMMA5MajorE0ELSP_1ELNSO_7ScaleInE0ELSQ_0EEEEEENSA_6LayoutISE_NSB_IJNSC_ILi0EEESU_SU_EEEEENSB_IJNSA_10UnderscoreESX_SX_EEEEENS7_6detail27Sm100ImplicitGemmTileTraitsINSA_20SM90_TMA_LOAD_IM2COLENSA_14ComposedLayoutINSA_7SwizzleILi3ELi4ELi3EEENSA_18smem_ptr_flag_bitsILi16EEENST_INSB_IJNSC_ILi8EEESH_EEENSB_IJSH_SD_EEEEEEEvEENS11_INSA_13SM90_TMA_LOADENS13_IS15_S17_NST_INSB_IJSH_S18_EEENSB_IJSD_SH_EEEEEEEvEEEENS_8epilogue10collective18CollectiveEpilogueINS1L_23Sm100TmaWarpSpecializedILi4ELi2ELi32ELb1ELb0EEEJSJ_NSB_IJNST_ISG_SD_EENST_INSC_ILi32EEESD_EEEEESK_NSB_IJNSB_IJllllEEESD_SU_EEESK_S1V_NS1L_6fusion15FusionCallbacksIS1P_NS1W_17LinearCombinationISK_fSK_fLNS_15FloatRoundStyleE2EEESJ_S1T_JEEENSA_5SM1004TMEM4LOAD26SM100_TMEM_LOAD_32dp32b32xES12_NS13_INS14_ILi2ELi4ELi3EEES17_NST_INSB_IJS18_S1R_EEENSB_IJS1R_SD_EEEEEEENSA_39AutoVectorizingCopyWithAssumedAlignmentILi128EEENSA_21SM90_TMA_STORE_IM2COLES2A_S2C_S2C_EEEvvEEEEvNT_6ParamsE:
	.zero		3200


//--------------------- SYMBOLS --------------------------

	.type		.nv.reservedSmem.offset0,@object
	.size		.nv.reservedSmem.offset0,0x4
	.type		.nv.reservedSmem.cap,@object
	.size		.nv.reservedSmem.cap,0x4
	.type		__assertfail,@function
